//
// Generated by NVIDIA NVVM Compiler
//
// Compiler Build ID: CL-36424714
// Cuda compilation tools, release 13.0, V13.0.88
// Based on NVVM 20.0.0
//

.version 9.0
.target sm_100
.address_size 64

	// .globl	_Z19bitonic_sort_kernelI13__nv_bfloat16Lb1EEvPT_Pjii

.visible .entry _Z19bitonic_sort_kernelI13__nv_bfloat16Lb1EEvPT_Pjii(
	.param .u64 .ptr .align 1 _Z19bitonic_sort_kernelI13__nv_bfloat16Lb1EEvPT_Pjii_param_0,
	.param .u64 .ptr .align 1 _Z19bitonic_sort_kernelI13__nv_bfloat16Lb1EEvPT_Pjii_param_1,
	.param .u32 _Z19bitonic_sort_kernelI13__nv_bfloat16Lb1EEvPT_Pjii_param_2,
	.param .u32 _Z19bitonic_sort_kernelI13__nv_bfloat16Lb1EEvPT_Pjii_param_3
)
{
	.reg .pred 	%p<6>;
	.reg .b16 	%rs<6>;
	.reg .b32 	%r<11>;
	.reg .b64 	%rd<13>;

	ld.param.u64 	%rd3, [_Z19bitonic_sort_kernelI13__nv_bfloat16Lb1EEvPT_Pjii_param_0];
	ld.param.u64 	%rd4, [_Z19bitonic_sort_kernelI13__nv_bfloat16Lb1EEvPT_Pjii_param_1];
	ld.param.u32 	%r4, [_Z19bitonic_sort_kernelI13__nv_bfloat16Lb1EEvPT_Pjii_param_2];
	ld.param.u32 	%r3, [_Z19bitonic_sort_kernelI13__nv_bfloat16Lb1EEvPT_Pjii_param_3];
	mov.u32 	%r5, %tid.x;
	mov.u32 	%r6, %ntid.x;
	mov.u32 	%r7, %ctaid.x;
	mad.lo.s32 	%r1, %r6, %r7, %r5;
	xor.b32  	%r2, %r4, %r1;
	setp.le.u32 	%p1, %r2, %r1;
	@%p1 bra 	$L__BB0_3;
	cvta.to.global.u64 	%rd5, %rd3;
	and.b32  	%r8, %r3, %r1;
	mul.wide.u32 	%rd6, %r1, 2;
	add.s64 	%rd1, %rd5, %rd6;
	mul.wide.u32 	%rd7, %r2, 2;
	add.s64 	%rd2, %rd5, %rd7;
	ld.global.u16 	%rs1, [%rd1];
	ld.global.u16 	%rs2, [%rd2];
	// begin inline asm
	{ .reg .pred __$temp3;
  setp.gt.bf16  __$temp3, %rs1, %rs2;
  selp.u16 %rs3, 1, 0, __$temp3;}
	// end inline asm
	setp.ne.s16 	%p2, %rs3, 0;
	setp.ne.s32 	%p3, %r8, 0;
	xor.pred  	%p4, %p3, %p2;
	not.pred 	%p5, %p4;
	@%p5 bra 	$L__BB0_3;
	cvta.to.global.u64 	%rd8, %rd4;
	st.global.u16 	[%rd1], %rs2;
	st.global.u16 	[%rd2], %rs1;
	mul.wide.u32 	%rd9, %r1, 4;
	add.s64 	%rd10, %rd8, %rd9;
	mul.wide.u32 	%rd11, %r2, 4;
	add.s64 	%rd12, %rd8, %rd11;
	ld.global.u32 	%r9, [%rd10];
	ld.global.u32 	%r10, [%rd12];
	st.global.u32 	[%rd10], %r10;
	st.global.u32 	[%rd12], %r9;
$L__BB0_3:
	ret;

}
	// .globl	_Z19bitonic_sort_kernelI13__nv_bfloat16Lb0EEvPT_Pjii
.visible .entry _Z19bitonic_sort_kernelI13__nv_bfloat16Lb0EEvPT_Pjii(
	.param .u64 .ptr .align 1 _Z19bitonic_sort_kernelI13__nv_bfloat16Lb0EEvPT_Pjii_param_0,
	.param .u64 .ptr .align 1 _Z19bitonic_sort_kernelI13__nv_bfloat16Lb0EEvPT_Pjii_param_1,
	.param .u32 _Z19bitonic_sort_kernelI13__nv_bfloat16Lb0EEvPT_Pjii_param_2,
	.param .u32 _Z19bitonic_sort_kernelI13__nv_bfloat16Lb0EEvPT_Pjii_param_3
)
{
	.reg .pred 	%p<6>;
	.reg .b16 	%rs<6>;
	.reg .b32 	%r<11>;
	.reg .b64 	%rd<13>;

	ld.param.u64 	%rd3, [_Z19bitonic_sort_kernelI13__nv_bfloat16Lb0EEvPT_Pjii_param_0];
	ld.param.u64 	%rd4, [_Z19bitonic_sort_kernelI13__nv_bfloat16Lb0EEvPT_Pjii_param_1];
	ld.param.u32 	%r4, [_Z19bitonic_sort_kernelI13__nv_bfloat16Lb0EEvPT_Pjii_param_2];
	ld.param.u32 	%r3, [_Z19bitonic_sort_kernelI13__nv_bfloat16Lb0EEvPT_Pjii_param_3];
	mov.u32 	%r5, %tid.x;
	mov.u32 	%r6, %ntid.x;
	mov.u32 	%r7, %ctaid.x;
	mad.lo.s32 	%r1, %r6, %r7, %r5;
	xor.b32  	%r2, %r4, %r1;
	setp.le.u32 	%p1, %r2, %r1;
	@%p1 bra 	$L__BB1_3;
	cvta.to.global.u64 	%rd5, %rd3;
	and.b32  	%r8, %r3, %r1;
	mul.wide.u32 	%rd6, %r1, 2;
	add.s64 	%rd1, %rd5, %rd6;
	mul.wide.u32 	%rd7, %r2, 2;
	add.s64 	%rd2, %rd5, %rd7;
	ld.global.u16 	%rs1, [%rd1];
	ld.global.u16 	%rs2, [%rd2];
	// begin inline asm
	{ .reg .pred __$temp3;
  setp.gt.bf16  __$temp3, %rs1, %rs2;
  selp.u16 %rs3, 1, 0, __$temp3;}
	// end inline asm
	setp.ne.s16 	%p2, %rs3, 0;
	setp.eq.s32 	%p3, %r8, 0;
	xor.pred  	%p4, %p3, %p2;
	not.pred 	%p5, %p4;
	@%p5 bra 	$L__BB1_3;
	cvta.to.global.u64 	%rd8, %rd4;
	st.global.u16 	[%rd1], %rs2;
	st.global.u16 	[%rd2], %rs1;
	mul.wide.u32 	%rd9, %r1, 4;
	add.s64 	%rd10, %rd8, %rd9;
	mul.wide.u32 	%rd11, %r2, 4;
	add.s64 	%rd12, %rd8, %rd11;
	ld.global.u32 	%r9, [%rd10];
	ld.global.u32 	%r10, [%rd12];
	st.global.u32 	[%rd10], %r10;
	st.global.u32 	[%rd12], %r9;
$L__BB1_3:
	ret;

}
	// .globl	_Z19bitonic_sort_kernelI6__halfLb1EEvPT_Pjii
.visible .entry _Z19bitonic_sort_kernelI6__halfLb1EEvPT_Pjii(
	.param .u64 .ptr .align 1 _Z19bitonic_sort_kernelI6__halfLb1EEvPT_Pjii_param_0,
	.param .u64 .ptr .align 1 _Z19bitonic_sort_kernelI6__halfLb1EEvPT_Pjii_param_1,
	.param .u32 _Z19bitonic_sort_kernelI6__halfLb1EEvPT_Pjii_param_2,
	.param .u32 _Z19bitonic_sort_kernelI6__halfLb1EEvPT_Pjii_param_3
)
{
	.reg .pred 	%p<6>;
	.reg .b16 	%rs<6>;
	.reg .b32 	%r<11>;
	.reg .b64 	%rd<13>;

	ld.param.u64 	%rd3, [_Z19bitonic_sort_kernelI6__halfLb1EEvPT_Pjii_param_0];
	ld.param.u64 	%rd4, [_Z19bitonic_sort_kernelI6__halfLb1EEvPT_Pjii_param_1];
	ld.param.u32 	%r4, [_Z19bitonic_sort_kernelI6__halfLb1EEvPT_Pjii_param_2];
	ld.param.u32 	%r3, [_Z19bitonic_sort_kernelI6__halfLb1EEvPT_Pjii_param_3];
	mov.u32 	%r5, %tid.x;
	mov.u32 	%r6, %ntid.x;
	mov.u32 	%r7, %ctaid.x;
	mad.lo.s32 	%r1, %r6, %r7, %r5;
	xor.b32  	%r2, %r4, %r1;
	setp.le.u32 	%p1, %r2, %r1;
	@%p1 bra 	$L__BB2_3;
	cvta.to.global.u64 	%rd5, %rd3;
	and.b32  	%r8, %r3, %r1;
	mul.wide.u32 	%rd6, %r1, 2;
	add.s64 	%rd1, %rd5, %rd6;
	mul.wide.u32 	%rd7, %r2, 2;
	add.s64 	%rd2, %rd5, %rd7;
	ld.global.u16 	%rs1, [%rd1];
	ld.global.u16 	%rs2, [%rd2];
	// begin inline asm
	{ .reg .pred __$temp3;
  setp.gt.f16  __$temp3, %rs1, %rs2;
  selp.u16 %rs3, 1, 0, __$temp3;}
	// end inline asm
	setp.ne.s16 	%p2, %rs3, 0;
	setp.ne.s32 	%p3, %r8, 0;
	xor.pred  	%p4, %p3, %p2;
	not.pred 	%p5, %p4;
	@%p5 bra 	$L__BB2_3;
	cvta.to.global.u64 	%rd8, %rd4;
	st.global.u16 	[%rd1], %rs2;
	st.global.u16 	[%rd2], %rs1;
	mul.wide.u32 	%rd9, %r1, 4;
	add.s64 	%rd10, %rd8, %rd9;
	mul.wide.u32 	%rd11, %r2, 4;
	add.s64 	%rd12, %rd8, %rd11;
	ld.global.u32 	%r9, [%rd10];
	ld.global.u32 	%r10, [%rd12];
	st.global.u32 	[%rd10], %r10;
	st.global.u32 	[%rd12], %r9;
$L__BB2_3:
	ret;

}
	// .globl	_Z19bitonic_sort_kernelI6__halfLb0EEvPT_Pjii
.visible .entry _Z19bitonic_sort_kernelI6__halfLb0EEvPT_Pjii(
	.param .u64 .ptr .align 1 _Z19bitonic_sort_kernelI6__halfLb0EEvPT_Pjii_param_0,
	.param .u64 .ptr .align 1 _Z19bitonic_sort_kernelI6__halfLb0EEvPT_Pjii_param_1,
	.param .u32 _Z19bitonic_sort_kernelI6__halfLb0EEvPT_Pjii_param_2,
	.param .u32 _Z19bitonic_sort_kernelI6__halfLb0EEvPT_Pjii_param_3
)
{
	.reg .pred 	%p<6>;
	.reg .b16 	%rs<6>;
	.reg .b32 	%r<11>;
	.reg .b64 	%rd<13>;

	ld.param.u64 	%rd3, [_Z19bitonic_sort_kernelI6__halfLb0EEvPT_Pjii_param_0];
	ld.param.u64 	%rd4, [_Z19bitonic_sort_kernelI6__halfLb0EEvPT_Pjii_param_1];
	ld.param.u32 	%r4, [_Z19bitonic_sort_kernelI6__halfLb0EEvPT_Pjii_param_2];
	ld.param.u32 	%r3, [_Z19bitonic_sort_kernelI6__halfLb0EEvPT_Pjii_param_3];
	mov.u32 	%r5, %tid.x;
	mov.u32 	%r6, %ntid.x;
	mov.u32 	%r7, %ctaid.x;
	mad.lo.s32 	%r1, %r6, %r7, %r5;
	xor.b32  	%r2, %r4, %r1;
	setp.le.u32 	%p1, %r2, %r1;
	@%p1 bra 	$L__BB3_3;
	cvta.to.global.u64 	%rd5, %rd3;
	and.b32  	%r8, %r3, %r1;
	mul.wide.u32 	%rd6, %r1, 2;
	add.s64 	%rd1, %rd5, %rd6;
	mul.wide.u32 	%rd7, %r2, 2;
	add.s64 	%rd2, %rd5, %rd7;
	ld.global.u16 	%rs1, [%rd1];
	ld.global.u16 	%rs2, [%rd2];
	// begin inline asm
	{ .reg .pred __$temp3;
  setp.gt.f16  __$temp3, %rs1, %rs2;
  selp.u16 %rs3, 1, 0, __$temp3;}
	// end inline asm
	setp.ne.s16 	%p2, %rs3, 0;
	setp.eq.s32 	%p3, %r8, 0;
	xor.pred  	%p4, %p3, %p2;
	not.pred 	%p5, %p4;
	@%p5 bra 	$L__BB3_3;
	cvta.to.global.u64 	%rd8, %rd4;
	st.global.u16 	[%rd1], %rs2;
	st.global.u16 	[%rd2], %rs1;
	mul.wide.u32 	%rd9, %r1, 4;
	add.s64 	%rd10, %rd8, %rd9;
	mul.wide.u32 	%rd11, %r2, 4;
	add.s64 	%rd12, %rd8, %rd11;
	ld.global.u32 	%r9, [%rd10];
	ld.global.u32 	%r10, [%rd12];
	st.global.u32 	[%rd10], %r10;
	st.global.u32 	[%rd12], %r9;
$L__BB3_3:
	ret;

}
	// .globl	_Z19bitonic_sort_kernelIfLb1EEvPT_Pjii
.visible .entry _Z19bitonic_sort_kernelIfLb1EEvPT_Pjii(
	.param .u64 .ptr .align 1 _Z19bitonic_sort_kernelIfLb1EEvPT_Pjii_param_0,
	.param .u64 .ptr .align 1 _Z19bitonic_sort_kernelIfLb1EEvPT_Pjii_param_1,
	.param .u32 _Z19bitonic_sort_kernelIfLb1EEvPT_Pjii_param_2,
	.param .u32 _Z19bitonic_sort_kernelIfLb1EEvPT_Pjii_param_3
)
{
	.reg .pred 	%p<6>;
	.reg .b32 	%r<11>;
	.reg .b32 	%f<3>;
	.reg .b64 	%rd<13>;

	ld.param.u64 	%rd3, [_Z19bitonic_sort_kernelIfLb1EEvPT_Pjii_param_0];
	ld.param.u64 	%rd4, [_Z19bitonic_sort_kernelIfLb1EEvPT_Pjii_param_1];
	ld.param.u32 	%r4, [_Z19bitonic_sort_kernelIfLb1EEvPT_Pjii_param_2];
	ld.param.u32 	%r3, [_Z19bitonic_sort_kernelIfLb1EEvPT_Pjii_param_3];
	mov.u32 	%r5, %tid.x;
	mov.u32 	%r6, %ntid.x;
	mov.u32 	%r7, %ctaid.x;
	mad.lo.s32 	%r1, %r6, %r7, %r5;
	xor.b32  	%r2, %r4, %r1;
	setp.le.u32 	%p1, %r2, %r1;
	@%p1 bra 	$L__BB4_3;
	cvta.to.global.u64 	%rd5, %rd3;
	and.b32  	%r8, %r3, %r1;
	mul.wide.u32 	%rd6, %r1, 4;
	add.s64 	%rd1, %rd5, %rd6;
	ld.global.f32 	%f1, [%rd1];
	mul.wide.u32 	%rd7, %r2, 4;
	add.s64 	%rd2, %rd5, %rd7;
	ld.global.f32 	%f2, [%rd2];
	setp.gt.f32 	%p2, %f1, %f2;
	setp.ne.s32 	%p3, %r8, 0;
	xor.pred  	%p4, %p3, %p2;
	not.pred 	%p5, %p4;
	@%p5 bra 	$L__BB4_3;
	cvta.to.global.u64 	%rd8, %rd4;
	st.global.f32 	[%rd1], %f2;
	st.global.f32 	[%rd2], %f1;
	add.s64 	%rd10, %rd8, %rd6;
	add.s64 	%rd12, %rd8, %rd7;
	ld.global.u32 	%r9, [%rd10];
	ld.global.u32 	%r10, [%rd12];
	st.global.u32 	[%rd10], %r10;
	st.global.u32 	[%rd12], %r9;
$L__BB4_3:
	ret;

}
	// .globl	_Z19bitonic_sort_kernelIfLb0EEvPT_Pjii
.visible .entry _Z19bitonic_sort_kernelIfLb0EEvPT_Pjii(
	.param .u64 .ptr .align 1 _Z19bitonic_sort_kernelIfLb0EEvPT_Pjii_param_0,
	.param .u64 .ptr .align 1 _Z19bitonic_sort_kernelIfLb0EEvPT_Pjii_param_1,
	.param .u32 _Z19bitonic_sort_kernelIfLb0EEvPT_Pjii_param_2,
	.param .u32 _Z19bitonic_sort_kernelIfLb0EEvPT_Pjii_param_3
)
{
	.reg .pred 	%p<6>;
	.reg .b32 	%r<11>;
	.reg .b32 	%f<3>;
	.reg .b64 	%rd<13>;

	ld.param.u64 	%rd3, [_Z19bitonic_sort_kernelIfLb0EEvPT_Pjii_param_0];
	ld.param.u64 	%rd4, [_Z19bitonic_sort_kernelIfLb0EEvPT_Pjii_param_1];
	ld.param.u32 	%r4, [_Z19bitonic_sort_kernelIfLb0EEvPT_Pjii_param_2];
	ld.param.u32 	%r3, [_Z19bitonic_sort_kernelIfLb0EEvPT_Pjii_param_3];
	mov.u32 	%r5, %tid.x;
	mov.u32 	%r6, %ntid.x;
	mov.u32 	%r7, %ctaid.x;
	mad.lo.s32 	%r1, %r6, %r7, %r5;
	xor.b32  	%r2, %r4, %r1;
	setp.le.u32 	%p1, %r2, %r1;
	@%p1 bra 	$L__BB5_3;
	cvta.to.global.u64 	%rd5, %rd3;
	and.b32  	%r8, %r3, %r1;
	mul.wide.u32 	%rd6, %r1, 4;
	add.s64 	%rd1, %rd5, %rd6;
	ld.global.f32 	%f1, [%rd1];
	mul.wide.u32 	%rd7, %r2, 4;
	add.s64 	%rd2, %rd5, %rd7;
	ld.global.f32 	%f2, [%rd2];
	setp.gt.f32 	%p2, %f1, %f2;
	setp.eq.s32 	%p3, %r8, 0;
	xor.pred  	%p4, %p3, %p2;
	not.pred 	%p5, %p4;
	@%p5 bra 	$L__BB5_3;
	cvta.to.global.u64 	%rd8, %rd4;
	st.global.f32 	[%rd1], %f2;
	st.global.f32 	[%rd2], %f1;
	add.s64 	%rd10, %rd8, %rd6;
	add.s64 	%rd12, %rd8, %rd7;
	ld.global.u32 	%r9, [%rd10];
	ld.global.u32 	%r10, [%rd12];
	st.global.u32 	[%rd10], %r10;
	st.global.u32 	[%rd12], %r9;
$L__BB5_3:
	ret;

}
	// .globl	_Z19bitonic_sort_kernelIdLb1EEvPT_Pjii
.visible .entry _Z19bitonic_sort_kernelIdLb1EEvPT_Pjii(
	.param .u64 .ptr .align 1 _Z19bitonic_sort_kernelIdLb1EEvPT_Pjii_param_0,
	.param .u64 .ptr .align 1 _Z19bitonic_sort_kernelIdLb1EEvPT_Pjii_param_1,
	.param .u32 _Z19bitonic_sort_kernelIdLb1EEvPT_Pjii_param_2,
	.param .u32 _Z19bitonic_sort_kernelIdLb1EEvPT_Pjii_param_3
)
{
	.reg .pred 	%p<6>;
	.reg .b32 	%r<11>;
	.reg .b64 	%rd<13>;
	.reg .b64 	%fd<3>;

	ld.param.u64 	%rd3, [_Z19bitonic_sort_kernelIdLb1EEvPT_Pjii_param_0];
	ld.param.u64 	%rd4, [_Z19bitonic_sort_kernelIdLb1EEvPT_Pjii_param_1];
	ld.param.u32 	%r4, [_Z19bitonic_sort_kernelIdLb1EEvPT_Pjii_param_2];
	ld.param.u32 	%r3, [_Z19bitonic_sort_kernelIdLb1EEvPT_Pjii_param_3];
	mov.u32 	%r5, %tid.x;
	mov.u32 	%r6, %ntid.x;
	mov.u32 	%r7, %ctaid.x;
	mad.lo.s32 	%r1, %r6, %r7, %r5;
	xor.b32  	%r2, %r4, %r1;
	setp.le.u32 	%p1, %r2, %r1;
	@%p1 bra 	$L__BB6_3;
	cvta.to.global.u64 	%rd5, %rd3;
	and.b32  	%r8, %r3, %r1;
	mul.wide.u32 	%rd6, %r1, 8;
	add.s64 	%rd1, %rd5, %rd6;
	ld.global.f64 	%fd1, [%rd1];
	mul.wide.u32 	%rd7, %r2, 8;
	add.s64 	%rd2, %rd5, %rd7;
	ld.global.f64 	%fd2, [%rd2];
	setp.gt.f64 	%p2, %fd1, %fd2;
	setp.ne.s32 	%p3, %r8, 0;
	xor.pred  	%p4, %p3, %p2;
	not.pred 	%p5, %p4;
	@%p5 bra 	$L__BB6_3;
	cvta.to.global.u64 	%rd8, %rd4;
	st.global.f64 	[%rd1], %fd2;
	st.global.f64 	[%rd2], %fd1;
	mul.wide.u32 	%rd9, %r1, 4;
	add.s64 	%rd10, %rd8, %rd9;
	mul.wide.u32 	%rd11, %r2, 4;
	add.s64 	%rd12, %rd8, %rd11;
	ld.global.u32 	%r9, [%rd10];
	ld.global.u32 	%r10, [%rd12];
	st.global.u32 	[%rd10], %r10;
	st.global.u32 	[%rd12], %r9;
$L__BB6_3:
	ret;

}
	// .globl	_Z19bitonic_sort_kernelIdLb0EEvPT_Pjii
.visible .entry _Z19bitonic_sort_kernelIdLb0EEvPT_Pjii(
	.param .u64 .ptr .align 1 _Z19bitonic_sort_kernelIdLb0EEvPT_Pjii_param_0,
	.param .u64 .ptr .align 1 _Z19bitonic_sort_kernelIdLb0EEvPT_Pjii_param_1,
	.param .u32 _Z19bitonic_sort_kernelIdLb0EEvPT_Pjii_param_2,
	.param .u32 _Z19bitonic_sort_kernelIdLb0EEvPT_Pjii_param_3
)
{
	.reg .pred 	%p<6>;
	.reg .b32 	%r<11>;
	.reg .b64 	%rd<13>;
	.reg .b64 	%fd<3>;

	ld.param.u64 	%rd3, [_Z19bitonic_sort_kernelIdLb0EEvPT_Pjii_param_0];
	ld.param.u64 	%rd4, [_Z19bitonic_sort_kernelIdLb0EEvPT_Pjii_param_1];
	ld.param.u32 	%r4, [_Z19bitonic_sort_kernelIdLb0EEvPT_Pjii_param_2];
	ld.param.u32 	%r3, [_Z19bitonic_sort_kernelIdLb0EEvPT_Pjii_param_3];
	mov.u32 	%r5, %tid.x;
	mov.u32 	%r6, %ntid.x;
	mov.u32 	%r7, %ctaid.x;
	mad.lo.s32 	%r1, %r6, %r7, %r5;
	xor.b32  	%r2, %r4, %r1;
	setp.le.u32 	%p1, %r2, %r1;
	@%p1 bra 	$L__BB7_3;
	cvta.to.global.u64 	%rd5, %rd3;
	and.b32  	%r8, %r3, %r1;
	mul.wide.u32 	%rd6, %r1, 8;
	add.s64 	%rd1, %rd5, %rd6;
	ld.global.f64 	%fd1, [%rd1];
	mul.wide.u32 	%rd7, %r2, 8;
	add.s64 	%rd2, %rd5, %rd7;
	ld.global.f64 	%fd2, [%rd2];
	setp.gt.f64 	%p2, %fd1, %fd2;
	setp.eq.s32 	%p3, %r8, 0;
	xor.pred  	%p4, %p3, %p2;
	not.pred 	%p5, %p4;
	@%p5 bra 	$L__BB7_3;
	cvta.to.global.u64 	%rd8, %rd4;
	st.global.f64 	[%rd1], %fd2;
	st.global.f64 	[%rd2], %fd1;
	mul.wide.u32 	%rd9, %r1, 4;
	add.s64 	%rd10, %rd8, %rd9;
	mul.wide.u32 	%rd11, %r2, 4;
	add.s64 	%rd12, %rd8, %rd11;
	ld.global.u32 	%r9, [%rd10];
	ld.global.u32 	%r10, [%rd12];
	st.global.u32 	[%rd10], %r10;
	st.global.u32 	[%rd12], %r9;
$L__BB7_3:
	ret;

}
	// .globl	_Z19bitonic_sort_kernelIhLb1EEvPT_Pjii
.visible .entry _Z19bitonic_sort_kernelIhLb1EEvPT_Pjii(
	.param .u64 .ptr .align 1 _Z19bitonic_sort_kernelIhLb1EEvPT_Pjii_param_0,
	.param .u64 .ptr .align 1 _Z19bitonic_sort_kernelIhLb1EEvPT_Pjii_param_1,
	.param .u32 _Z19bitonic_sort_kernelIhLb1EEvPT_Pjii_param_2,
	.param .u32 _Z19bitonic_sort_kernelIhLb1EEvPT_Pjii_param_3
)
{
	.reg .pred 	%p<6>;
	.reg .b16 	%rs<3>;
	.reg .b32 	%r<11>;
	.reg .b64 	%rd<13>;

	ld.param.u64 	%rd3, [_Z19bitonic_sort_kernelIhLb1EEvPT_Pjii_param_0];
	ld.param.u64 	%rd4, [_Z19bitonic_sort_kernelIhLb1EEvPT_Pjii_param_1];
	ld.param.u32 	%r4, [_Z19bitonic_sort_kernelIhLb1EEvPT_Pjii_param_2];
	ld.param.u32 	%r3, [_Z19bitonic_sort_kernelIhLb1EEvPT_Pjii_param_3];
	mov.u32 	%r5, %tid.x;
	mov.u32 	%r6, %ntid.x;
	mov.u32 	%r7, %ctaid.x;
	mad.lo.s32 	%r1, %r6, %r7, %r5;
	xor.b32  	%r2, %r4, %r1;
	setp.le.u32 	%p1, %r2, %r1;
	@%p1 bra 	$L__BB8_3;
	cvta.to.global.u64 	%rd5, %rd3;
	and.b32  	%r8, %r3, %r1;
	cvt.u64.u32 	%rd6, %r1;
	add.s64 	%rd1, %rd5, %rd6;
	ld.global.u8 	%rs1, [%rd1];
	cvt.u64.u32 	%rd7, %r2;
	add.s64 	%rd2, %rd5, %rd7;
	ld.global.u8 	%rs2, [%rd2];
	setp.gt.u16 	%p2, %rs1, %rs2;
	setp.ne.s32 	%p3, %r8, 0;
	xor.pred  	%p4, %p3, %p2;
	not.pred 	%p5, %p4;
	@%p5 bra 	$L__BB8_3;
	cvta.to.global.u64 	%rd8, %rd4;
	st.global.u8 	[%rd1], %rs2;
	st.global.u8 	[%rd2], %rs1;
	mul.wide.u32 	%rd9, %r1, 4;
	add.s64 	%rd10, %rd8, %rd9;
	mul.wide.u32 	%rd11, %r2, 4;
	add.s64 	%rd12, %rd8, %rd11;
	ld.global.u32 	%r9, [%rd10];
	ld.global.u32 	%r10, [%rd12];
	st.global.u32 	[%rd10], %r10;
	st.global.u32 	[%rd12], %r9;
$L__BB8_3:
	ret;

}
	// .globl	_Z19bitonic_sort_kernelIhLb0EEvPT_Pjii
.visible .entry _Z19bitonic_sort_kernelIhLb0EEvPT_Pjii(
	.param .u64 .ptr .align 1 _Z19bitonic_sort_kernelIhLb0EEvPT_Pjii_param_0,
	.param .u64 .ptr .align 1 _Z19bitonic_sort_kernelIhLb0EEvPT_Pjii_param_1,
	.param .u32 _Z19bitonic_sort_kernelIhLb0EEvPT_Pjii_param_2,
	.param .u32 _Z19bitonic_sort_kernelIhLb0EEvPT_Pjii_param_3
)
{
	.reg .pred 	%p<6>;
	.reg .b16 	%rs<3>;
	.reg .b32 	%r<11>;
	.reg .b64 	%rd<13>;

	ld.param.u64 	%rd3, [_Z19bitonic_sort_kernelIhLb0EEvPT_Pjii_param_0];
	ld.param.u64 	%rd4, [_Z19bitonic_sort_kernelIhLb0EEvPT_Pjii_param_1];
	ld.param.u32 	%r4, [_Z19bitonic_sort_kernelIhLb0EEvPT_Pjii_param_2];
	ld.param.u32 	%r3, [_Z19bitonic_sort_kernelIhLb0EEvPT_Pjii_param_3];
	mov.u32 	%r5, %tid.x;
	mov.u32 	%r6, %ntid.x;
	mov.u32 	%r7, %ctaid.x;
	mad.lo.s32 	%r1, %r6, %r7, %r5;
	xor.b32  	%r2, %r4, %r1;
	setp.le.u32 	%p1, %r2, %r1;
	@%p1 bra 	$L__BB9_3;
	cvta.to.global.u64 	%rd5, %rd3;
	and.b32  	%r8, %r3, %r1;
	cvt.u64.u32 	%rd6, %r1;
	add.s64 	%rd1, %rd5, %rd6;
	ld.global.u8 	%rs1, [%rd1];
	cvt.u64.u32 	%rd7, %r2;
	add.s64 	%rd2, %rd5, %rd7;
	ld.global.u8 	%rs2, [%rd2];
	setp.gt.u16 	%p2, %rs1, %rs2;
	setp.eq.s32 	%p3, %r8, 0;
	xor.pred  	%p4, %p3, %p2;
	not.pred 	%p5, %p4;
	@%p5 bra 	$L__BB9_3;
	cvta.to.global.u64 	%rd8, %rd4;
	st.global.u8 	[%rd1], %rs2;
	st.global.u8 	[%rd2], %rs1;
	mul.wide.u32 	%rd9, %r1, 4;
	add.s64 	%rd10, %rd8, %rd9;
	mul.wide.u32 	%rd11, %r2, 4;
	add.s64 	%rd12, %rd8, %rd11;
	ld.global.u32 	%r9, [%rd10];
	ld.global.u32 	%r10, [%rd12];
	st.global.u32 	[%rd10], %r10;
	st.global.u32 	[%rd12], %r9;
$L__BB9_3:
	ret;

}
	// .globl	_Z19bitonic_sort_kernelIjLb1EEvPT_Pjii
.visible .entry _Z19bitonic_sort_kernelIjLb1EEvPT_Pjii(
	.param .u64 .ptr .align 1 _Z19bitonic_sort_kernelIjLb1EEvPT_Pjii_param_0,
	.param .u64 .ptr .align 1 _Z19bitonic_sort_kernelIjLb1EEvPT_Pjii_param_1,
	.param .u32 _Z19bitonic_sort_kernelIjLb1EEvPT_Pjii_param_2,
	.param .u32 _Z19bitonic_sort_kernelIjLb1EEvPT_Pjii_param_3
)
{
	.reg .pred 	%p<6>;
	.reg .b32 	%r<13>;
	.reg .b64 	%rd<13>;

	ld.param.u64 	%rd3, [_Z19bitonic_sort_kernelIjLb1EEvPT_Pjii_param_0];
	ld.param.u64 	%rd4, [_Z19bitonic_sort_kernelIjLb1EEvPT_Pjii_param_1];
	ld.param.u32 	%r6, [_Z19bitonic_sort_kernelIjLb1EEvPT_Pjii_param_2];
	ld.param.u32 	%r5, [_Z19bitonic_sort_kernelIjLb1EEvPT_Pjii_param_3];
	mov.u32 	%r7, %tid.x;
	mov.u32 	%r8, %ntid.x;
	mov.u32 	%r9, %ctaid.x;
	mad.lo.s32 	%r1, %r8, %r9, %r7;
	xor.b32  	%r2, %r6, %r1;
	setp.le.u32 	%p1, %r2, %r1;
	@%p1 bra 	$L__BB10_3;
	cvta.to.global.u64 	%rd5, %rd3;
	and.b32  	%r10, %r5, %r1;
	mul.wide.u32 	%rd6, %r1, 4;
	add.s64 	%rd1, %rd5, %rd6;
	ld.global.u32 	%r3, [%rd1];
	mul.wide.u32 	%rd7, %r2, 4;
	add.s64 	%rd2, %rd5, %rd7;
	ld.global.u32 	%r4, [%rd2];
	setp.gt.u32 	%p2, %r3, %r4;
	setp.ne.s32 	%p3, %r10, 0;
	xor.pred  	%p4, %p3, %p2;
	not.pred 	%p5, %p4;
	@%p5 bra 	$L__BB10_3;
	cvta.to.global.u64 	%rd8, %rd4;
	st.global.u32 	[%rd1], %r4;
	st.global.u32 	[%rd2], %r3;
	add.s64 	%rd10, %rd8, %rd6;
	add.s64 	%rd12, %rd8, %rd7;
	ld.global.u32 	%r11, [%rd10];
	ld.global.u32 	%r12, [%rd12];
	st.global.u32 	[%rd10], %r12;
	st.global.u32 	[%rd12], %r11;
$L__BB10_3:
	ret;

}
	// .globl	_Z19bitonic_sort_kernelIjLb0EEvPT_Pjii
.visible .entry _Z19bitonic_sort_kernelIjLb0EEvPT_Pjii(
	.param .u64 .ptr .align 1 _Z19bitonic_sort_kernelIjLb0EEvPT_Pjii_param_0,
	.param .u64 .ptr .align 1 _Z19bitonic_sort_kernelIjLb0EEvPT_Pjii_param_1,
	.param .u32 _Z19bitonic_sort_kernelIjLb0EEvPT_Pjii_param_2,
	.param .u32 _Z19bitonic_sort_kernelIjLb0EEvPT_Pjii_param_3
)
{
	.reg .pred 	%p<6>;
	.reg .b32 	%r<13>;
	.reg .b64 	%rd<13>;

	ld.param.u64 	%rd3, [_Z19bitonic_sort_kernelIjLb0EEvPT_Pjii_param_0];
	ld.param.u64 	%rd4, [_Z19bitonic_sort_kernelIjLb0EEvPT_Pjii_param_1];
	ld.param.u32 	%r6, [_Z19bitonic_sort_kernelIjLb0EEvPT_Pjii_param_2];
	ld.param.u32 	%r5, [_Z19bitonic_sort_kernelIjLb0EEvPT_Pjii_param_3];
	mov.u32 	%r7, %tid.x;
	mov.u32 	%r8, %ntid.x;
	mov.u32 	%r9, %ctaid.x;
	mad.lo.s32 	%r1, %r8, %r9, %r7;
	xor.b32  	%r2, %r6, %r1;
	setp.le.u32 	%p1, %r2, %r1;
	@%p1 bra 	$L__BB11_3;
	cvta.to.global.u64 	%rd5, %rd3;
	and.b32  	%r10, %r5, %r1;
	mul.wide.u32 	%rd6, %r1, 4;
	add.s64 	%rd1, %rd5, %rd6;
	ld.global.u32 	%r3, [%rd1];
	mul.wide.u32 	%rd7, %r2, 4;
	add.s64 	%rd2, %rd5, %rd7;
	ld.global.u32 	%r4, [%rd2];
	setp.gt.u32 	%p2, %r3, %r4;
	setp.eq.s32 	%p3, %r10, 0;
	xor.pred  	%p4, %p3, %p2;
	not.pred 	%p5, %p4;
	@%p5 bra 	$L__BB11_3;
	cvta.to.global.u64 	%rd8, %rd4;
	st.global.u32 	[%rd1], %r4;
	st.global.u32 	[%rd2], %r3;
	add.s64 	%rd10, %rd8, %rd6;
	add.s64 	%rd12, %rd8, %rd7;
	ld.global.u32 	%r11, [%rd10];
	ld.global.u32 	%r12, [%rd12];
	st.global.u32 	[%rd10], %r12;
	st.global.u32 	[%rd12], %r11;
$L__BB11_3:
	ret;

}
	// .globl	_Z19bitonic_sort_kernelIlLb1EEvPT_Pjii
.visible .entry _Z19bitonic_sort_kernelIlLb1EEvPT_Pjii(
	.param .u64 .ptr .align 1 _Z19bitonic_sort_kernelIlLb1EEvPT_Pjii_param_0,
	.param .u64 .ptr .align 1 _Z19bitonic_sort_kernelIlLb1EEvPT_Pjii_param_1,
	.param .u32 _Z19bitonic_sort_kernelIlLb1EEvPT_Pjii_param_2,
	.param .u32 _Z19bitonic_sort_kernelIlLb1EEvPT_Pjii_param_3
)
{
	.reg .pred 	%p<6>;
	.reg .b32 	%r<11>;
	.reg .b64 	%rd<15>;

	ld.param.u64 	%rd5, [_Z19bitonic_sort_kernelIlLb1EEvPT_Pjii_param_0];
	ld.param.u64 	%rd6, [_Z19bitonic_sort_kernelIlLb1EEvPT_Pjii_param_1];
	ld.param.u32 	%r4, [_Z19bitonic_sort_kernelIlLb1EEvPT_Pjii_param_2];
	ld.param.u32 	%r3, [_Z19bitonic_sort_kernelIlLb1EEvPT_Pjii_param_3];
	mov.u32 	%r5, %tid.x;
	mov.u32 	%r6, %ntid.x;
	mov.u32 	%r7, %ctaid.x;
	mad.lo.s32 	%r1, %r6, %r7, %r5;
	xor.b32  	%r2, %r4, %r1;
	setp.le.u32 	%p1, %r2, %r1;
	@%p1 bra 	$L__BB12_3;
	cvta.to.global.u64 	%rd7, %rd5;
	and.b32  	%r8, %r3, %r1;
	mul.wide.u32 	%rd8, %r1, 8;
	add.s64 	%rd1, %rd7, %rd8;
	ld.global.u64 	%rd2, [%rd1];
	mul.wide.u32 	%rd9, %r2, 8;
	add.s64 	%rd3, %rd7, %rd9;
	ld.global.u64 	%rd4, [%rd3];
	setp.gt.s64 	%p2, %rd2, %rd4;
	setp.ne.s32 	%p3, %r8, 0;
	xor.pred  	%p4, %p3, %p2;
	not.pred 	%p5, %p4;
	@%p5 bra 	$L__BB12_3;
	cvta.to.global.u64 	%rd10, %rd6;
	st.global.u64 	[%rd1], %rd4;
	st.global.u64 	[%rd3], %rd2;
	mul.wide.u32 	%rd11, %r1, 4;
	add.s64 	%rd12, %rd10, %rd11;
	mul.wide.u32 	%rd13, %r2, 4;
	add.s64 	%rd14, %rd10, %rd13;
	ld.global.u32 	%r9, [%rd12];
	ld.global.u32 	%r10, [%rd14];
	st.global.u32 	[%rd12], %r10;
	st.global.u32 	[%rd14], %r9;
$L__BB12_3:
	ret;

}
	// .globl	_Z19bitonic_sort_kernelIlLb0EEvPT_Pjii
.visible .entry _Z19bitonic_sort_kernelIlLb0EEvPT_Pjii(
	.param .u64 .ptr .align 1 _Z19bitonic_sort_kernelIlLb0EEvPT_Pjii_param_0,
	.param .u64 .ptr .align 1 _Z19bitonic_sort_kernelIlLb0EEvPT_Pjii_param_1,
	.param .u32 _Z19bitonic_sort_kernelIlLb0EEvPT_Pjii_param_2,
	.param .u32 _Z19bitonic_sort_kernelIlLb0EEvPT_Pjii_param_3
)
{
	.reg .pred 	%p<6>;
	.reg .b32 	%r<11>;
	.reg .b64 	%rd<15>;

	ld.param.u64 	%rd5, [_Z19bitonic_sort_kernelIlLb0EEvPT_Pjii_param_0];
	ld.param.u64 	%rd6, [_Z19bitonic_sort_kernelIlLb0EEvPT_Pjii_param_1];
	ld.param.u32 	%r4, [_Z19bitonic_sort_kernelIlLb0EEvPT_Pjii_param_2];
	ld.param.u32 	%r3, [_Z19bitonic_sort_kernelIlLb0EEvPT_Pjii_param_3];
	mov.u32 	%r5, %tid.x;
	mov.u32 	%r6, %ntid.x;
	mov.u32 	%r7, %ctaid.x;
	mad.lo.s32 	%r1, %r6, %r7, %r5;
	xor.b32  	%r2, %r4, %r1;
	setp.le.u32 	%p1, %r2, %r1;
	@%p1 bra 	$L__BB13_3;
	cvta.to.global.u64 	%rd7, %rd5;
	and.b32  	%r8, %r3, %r1;
	mul.wide.u32 	%rd8, %r1, 8;
	add.s64 	%rd1, %rd7, %rd8;
	ld.global.u64 	%rd2, [%rd1];
	mul.wide.u32 	%rd9, %r2, 8;
	add.s64 	%rd3, %rd7, %rd9;
	ld.global.u64 	%rd4, [%rd3];
	setp.gt.s64 	%p2, %rd2, %rd4;
	setp.eq.s32 	%p3, %r8, 0;
	xor.pred  	%p4, %p3, %p2;
	not.pred 	%p5, %p4;
	@%p5 bra 	$L__BB13_3;
	cvta.to.global.u64 	%rd10, %rd6;
	st.global.u64 	[%rd1], %rd4;
	st.global.u64 	[%rd3], %rd2;
	mul.wide.u32 	%rd11, %r1, 4;
	add.s64 	%rd12, %rd10, %rd11;
	mul.wide.u32 	%rd13, %r2, 4;
	add.s64 	%rd14, %rd10, %rd13;
	ld.global.u32 	%r9, [%rd12];
	ld.global.u32 	%r10, [%rd14];
	st.global.u32 	[%rd12], %r10;
	st.global.u32 	[%rd14], %r9;
$L__BB13_3:
	ret;

}


// ===== COMPILED SASS (sm_100) =====

	.target	sm_100

	.elftype	@"ET_EXEC"


//--------------------- .note.nv.tkinfo           --------------------------
	.section	.note.nv.tkinfo,"",@"SHT_NOTE"
	.sectionflags	@"SHF_NOTE_NV_TKINFO"
	.tkinfo
        /*0018*/ 	.word	0x00000002
        /*0030*/ 	.string	""
        /*0030*/ 	.string	"ptxas"
        /*0030*/ 	.string	"Cuda compilation tools, release 13.0, V13.0.88"
        /*0030*/ 	.string	"Build cuda_13.0.r13.0/compiler.36424714_0"
        /*0030*/ 	.string	"-arch sm_100 -m 64 "



//--------------------- .note.nv.cuinfo           --------------------------
	.section	.note.nv.cuinfo,"",@"SHT_NOTE"
	.sectionflags	@"SHF_NOTE_NV_CUINFO"
        /*0018*/ 	.short	0x0002
        /*001a*/ 	.short	0x0064
        /*001c*/ 	.short	0x0082
	.zero		2


//--------------------- .nv.info                  --------------------------
	.section	.nv.info,"",@"SHT_CUDA_INFO"
	.align	4


	//----- nvinfo : EIATTR_REGCOUNT
	.align		4
        /*0000*/ 	.byte	0x04, 0x2f
        /*0002*/ 	.short	(.L_1 - .L_0)
	.align		4
.L_0:
        /*0004*/ 	.word	index@(_Z19bitonic_sort_kernelI13__nv_bfloat16Lb1EEvPT_Pjii)
        /*0008*/ 	.word	0x00000012


	//----- nvinfo : EIATTR_FRAME_SIZE
	.align		4
.L_1:
        /*000c*/ 	.byte	0x04, 0x11
        /*000e*/ 	.short	(.L_3 - .L_2)
	.align		4
.L_2:
        /*0010*/ 	.word	index@(_Z19bitonic_sort_kernelI13__nv_bfloat16Lb1EEvPT_Pjii)
        /*0014*/ 	.word	0x00000000


	//----- nvinfo : EIATTR_REGCOUNT
	.align		4
.L_3:
        /*0018*/ 	.byte	0x04, 0x2f
        /*001a*/ 	.short	(.L_5 - .L_4)
	.align		4
.L_4:
        /*001c*/ 	.word	index@(_Z19bitonic_sort_kernelI13__nv_bfloat16Lb0EEvPT_Pjii)
        /*0020*/ 	.word	0x00000012


	//----- nvinfo : EIATTR_FRAME_SIZE
	.align		4
.L_5:
        /*0024*/ 	.byte	0x04, 0x11
        /*0026*/ 	.short	(.L_7 - .L_6)
	.align		4
.L_6:
        /*0028*/ 	.word	index@(_Z19bitonic_sort_kernelI13__nv_bfloat16Lb0EEvPT_Pjii)
        /*002c*/ 	.word	0x00000000


	//----- nvinfo : EIATTR_REGCOUNT
	.align		4
.L_7:
        /*0030*/ 	.byte	0x04, 0x2f
        /*0032*/ 	.short	(.L_9 - .L_8)
	.align		4
.L_8:
        /*0034*/ 	.word	index@(_Z19bitonic_sort_kernelI6__halfLb1EEvPT_Pjii)
        /*0038*/ 	.word	0x00000012


	//----- nvinfo : EIATTR_FRAME_SIZE
	.align		4
.L_9:
        /*003c*/ 	.byte	0x04, 0x11
        /*003e*/ 	.short	(.L_11 - .L_10)
	.align		4
.L_10:
        /*0040*/ 	.word	index@(_Z19bitonic_sort_kernelI6__halfLb1EEvPT_Pjii)
        /*0044*/ 	.word	0x00000000


	//----- nvinfo : EIATTR_REGCOUNT
	.align		4
.L_11:
        /*0048*/ 	.byte	0x04, 0x2f
        /*004a*/ 	.short	(.L_13 - .L_12)
	.align		4
.L_12:
        /*004c*/ 	.word	index@(_Z19bitonic_sort_kernelI6__halfLb0EEvPT_Pjii)
        /*0050*/ 	.word	0x00000012


	//----- nvinfo : EIATTR_FRAME_SIZE
	.align		4
.L_13:
        /*0054*/ 	.byte	0x04, 0x11
        /*0056*/ 	.short	(.L_15 - .L_14)
	.align		4
.L_14:
        /*0058*/ 	.word	index@(_Z19bitonic_sort_kernelI6__halfLb0EEvPT_Pjii)
        /*005c*/ 	.word	0x00000000


	//----- nvinfo : EIATTR_REGCOUNT
	.align		4
.L_15:
        /*0060*/ 	.byte	0x04, 0x2f
        /*0062*/ 	.short	(.L_17 - .L_16)
	.align		4
.L_16:
        /*0064*/ 	.word	index@(_Z19bitonic_sort_kernelIfLb1EEvPT_Pjii)
        /*0068*/ 	.word	0x00000012


	//----- nvinfo : EIATTR_FRAME_SIZE
	.align		4
.L_17:
        /*006c*/ 	.byte	0x04, 0x11
        /*006e*/ 	.short	(.L_19 - .L_18)
	.align		4
.L_18:
        /*0070*/ 	.word	index@(_Z19bitonic_sort_kernelIfLb1EEvPT_Pjii)
        /*0074*/ 	.word	0x00000000


	//----- nvinfo : EIATTR_REGCOUNT
	.align		4
.L_19:
        /*0078*/ 	.byte	0x04, 0x2f
        /*007a*/ 	.short	(.L_21 - .L_20)
	.align		4
.L_20:
        /*007c*/ 	.word	index@(_Z19bitonic_sort_kernelIfLb0EEvPT_Pjii)
        /*0080*/ 	.word	0x00000012


	//----- nvinfo : EIATTR_FRAME_SIZE
	.align		4
.L_21:
        /*0084*/ 	.byte	0x04, 0x11
        /*0086*/ 	.short	(.L_23 - .L_22)
	.align		4
.L_22:
        /*0088*/ 	.word	index@(_Z19bitonic_sort_kernelIfLb0EEvPT_Pjii)
        /*008c*/ 	.word	0x00000000


	//----- nvinfo : EIATTR_REGCOUNT
	.align		4
.L_23:
        /*0090*/ 	.byte	0x04, 0x2f
        /*0092*/ 	.short	(.L_25 - .L_24)
	.align		4
.L_24:
        /*0094*/ 	.word	index@(_Z19bitonic_sort_kernelIdLb1EEvPT_Pjii)
        /*0098*/ 	.word	0x00000014


	//----- nvinfo : EIATTR_FRAME_SIZE
	.align		4
.L_25:
        /*009c*/ 	.byte	0x04, 0x11
        /*009e*/ 	.short	(.L_27 - .L_26)
	.align		4
.L_26:
        /*00a0*/ 	.word	index@(_Z19bitonic_sort_kernelIdLb1EEvPT_Pjii)
        /*00a4*/ 	.word	0x00000000


	//----- nvinfo : EIATTR_REGCOUNT
	.align		4
.L_27:
        /*00a8*/ 	.byte	0x04, 0x2f
        /*00aa*/ 	.short	(.L_29 - .L_28)
	.align		4
.L_28:
        /*00ac*/ 	.word	index@(_Z19bitonic_sort_kernelIdLb0EEvPT_Pjii)
        /*00b0*/ 	.word	0x00000014


	//----- nvinfo : EIATTR_FRAME_SIZE
	.align		4
.L_29:
        /*00b4*/ 	.byte	0x04, 0x11
        /*00b6*/ 	.short	(.L_31 - .L_30)
	.align		4
.L_30:
        /*00b8*/ 	.word	index@(_Z19bitonic_sort_kernelIdLb0EEvPT_Pjii)
        /*00bc*/ 	.word	0x00000000


	//----- nvinfo : EIATTR_REGCOUNT
	.align		4
.L_31:
        /*00c0*/ 	.byte	0x04, 0x2f
        /*00c2*/ 	.short	(.L_33 - .L_32)
	.align		4
.L_32:
        /*00c4*/ 	.word	index@(_Z19bitonic_sort_kernelIhLb1EEvPT_Pjii)
        /*00c8*/ 	.word	0x00000012


	//----- nvinfo : EIATTR_FRAME_SIZE
	.align		4
.L_33:
        /*00cc*/ 	.byte	0x04, 0x11
        /*00ce*/ 	.short	(.L_35 - .L_34)
	.align		4
.L_34:
        /*00d0*/ 	.word	index@(_Z19bitonic_sort_kernelIhLb1EEvPT_Pjii)
        /*00d4*/ 	.word	0x00000000


	//----- nvinfo : EIATTR_REGCOUNT
	.align		4
.L_35:
        /*00d8*/ 	.byte	0x04, 0x2f
        /*00da*/ 	.short	(.L_37 - .L_36)
	.align		4
.L_36:
        /*00dc*/ 	.word	index@(_Z19bitonic_sort_kernelIhLb0EEvPT_Pjii)
        /*00e0*/ 	.word	0x00000012


	//----- nvinfo : EIATTR_FRAME_SIZE
	.align		4
.L_37:
        /*00e4*/ 	.byte	0x04, 0x11
        /*00e6*/ 	.short	(.L_39 - .L_38)
	.align		4
.L_38:
        /*00e8*/ 	.word	index@(_Z19bitonic_sort_kernelIhLb0EEvPT_Pjii)
        /*00ec*/ 	.word	0x00000000


	//----- nvinfo : EIATTR_REGCOUNT
	.align		4
.L_39:
        /*00f0*/ 	.byte	0x04, 0x2f
        /*00f2*/ 	.short	(.L_41 - .L_40)
	.align		4
.L_40:
        /*00f4*/ 	.word	index@(_Z19bitonic_sort_kernelIjLb1EEvPT_Pjii)
        /*00f8*/ 	.word	0x00000012


	//----- nvinfo : EIATTR_FRAME_SIZE
	.align		4
.L_41:
        /*00fc*/ 	.byte	0x04, 0x11
        /*00fe*/ 	.short	(.L_43 - .L_42)
	.align		4
.L_42:
        /*0100*/ 	.word	index@(_Z19bitonic_sort_kernelIjLb1EEvPT_Pjii)
        /*0104*/ 	.word	0x00000000


	//----- nvinfo : EIATTR_REGCOUNT
	.align		4
.L_43:
        /*0108*/ 	.byte	0x04, 0x2f
        /*010a*/ 	.short	(.L_45 - .L_44)
	.align		4
.L_44:
        /*010c*/ 	.word	index@(_Z19bitonic_sort_kernelIjLb0EEvPT_Pjii)
        /*0110*/ 	.word	0x00000012


	//----- nvinfo : EIATTR_FRAME_SIZE
	.align		4
.L_45:
        /*0114*/ 	.byte	0x04, 0x11
        /*0116*/ 	.short	(.L_47 - .L_46)
	.align		4
.L_46:
        /*0118*/ 	.word	index@(_Z19bitonic_sort_kernelIjLb0EEvPT_Pjii)
        /*011c*/ 	.word	0x00000000


	//----- nvinfo : EIATTR_REGCOUNT
	.align		4
.L_47:
        /*0120*/ 	.byte	0x04, 0x2f
        /*0122*/ 	.short	(.L_49 - .L_48)
	.align		4
.L_48:
        /*0124*/ 	.word	index@(_Z19bitonic_sort_kernelIlLb1EEvPT_Pjii)
        /*0128*/ 	.word	0x00000014


	//----- nvinfo : EIATTR_FRAME_SIZE
	.align		4
.L_49:
        /*012c*/ 	.byte	0x04, 0x11
        /*012e*/ 	.short	(.L_51 - .L_50)
	.align		4
.L_50:
        /*0130*/ 	.word	index@(_Z19bitonic_sort_kernelIlLb1EEvPT_Pjii)
        /*0134*/ 	.word	0x00000000


	//----- nvinfo : EIATTR_REGCOUNT
	.align		4
.L_51:
        /*0138*/ 	.byte	0x04, 0x2f
        /*013a*/ 	.short	(.L_53 - .L_52)
	.align		4
.L_52:
        /*013c*/ 	.word	index@(_Z19bitonic_sort_kernelIlLb0EEvPT_Pjii)
        /*0140*/ 	.word	0x00000014


	//----- nvinfo : EIATTR_FRAME_SIZE
	.align		4
.L_53:
        /*0144*/ 	.byte	0x04, 0x11
        /*0146*/ 	.short	(.L_55 - .L_54)
	.align		4
.L_54:
        /*0148*/ 	.word	index@(_Z19bitonic_sort_kernelIlLb0EEvPT_Pjii)
        /*014c*/ 	.word	0x00000000


	//----- nvinfo : EIATTR_MIN_STACK_SIZE
	.align		4
.L_55:
        /*0150*/ 	.byte	0x04, 0x12
        /*0152*/ 	.short	(.L_57 - .L_56)
	.align		4
.L_56:
        /*0154*/ 	.word	index@(_Z19bitonic_sort_kernelIlLb0EEvPT_Pjii)
        /*0158*/ 	.word	0x00000000


	//----- nvinfo : EIATTR_MIN_STACK_SIZE
	.align		4
.L_57:
        /*015c*/ 	.byte	0x04, 0x12
        /*015e*/ 	.short	(.L_59 - .L_58)
	.align		4
.L_58:
        /*0160*/ 	.word	index@(_Z19bitonic_sort_kernelIlLb1EEvPT_Pjii)
        /*0164*/ 	.word	0x00000000


	//----- nvinfo : EIATTR_MIN_STACK_SIZE
	.align		4
.L_59:
        /*0168*/ 	.byte	0x04, 0x12
        /*016a*/ 	.short	(.L_61 - .L_60)
	.align		4
.L_60:
        /*016c*/ 	.word	index@(_Z19bitonic_sort_kernelIjLb0EEvPT_Pjii)
        /*0170*/ 	.word	0x00000000


	//----- nvinfo : EIATTR_MIN_STACK_SIZE
	.align		4
.L_61:
        /*0174*/ 	.byte	0x04, 0x12
        /*0176*/ 	.short	(.L_63 - .L_62)
	.align		4
.L_62:
        /*0178*/ 	.word	index@(_Z19bitonic_sort_kernelIjLb1EEvPT_Pjii)
        /*017c*/ 	.word	0x00000000


	//----- nvinfo : EIATTR_MIN_STACK_SIZE
	.align		4
.L_63:
        /*0180*/ 	.byte	0x04, 0x12
        /*0182*/ 	.short	(.L_65 - .L_64)
	.align		4
.L_64:
        /*0184*/ 	.word	index@(_Z19bitonic_sort_kernelIhLb0EEvPT_Pjii)
        /*0188*/ 	.word	0x00000000


	//----- nvinfo : EIATTR_MIN_STACK_SIZE
	.align		4
.L_65:
        /*018c*/ 	.byte	0x04, 0x12
        /*018e*/ 	.short	(.L_67 - .L_66)
	.align		4
.L_66:
        /*0190*/ 	.word	index@(_Z19bitonic_sort_kernelIhLb1EEvPT_Pjii)
        /*0194*/ 	.word	0x00000000


	//----- nvinfo : EIATTR_MIN_STACK_SIZE
	.align		4
.L_67:
        /*0198*/ 	.byte	0x04, 0x12
        /*019a*/ 	.short	(.L_69 - .L_68)
	.align		4
.L_68:
        /*019c*/ 	.word	index@(_Z19bitonic_sort_kernelIdLb0EEvPT_Pjii)
        /*01a0*/ 	.word	0x00000000


	//----- nvinfo : EIATTR_MIN_STACK_SIZE
	.align		4
.L_69:
        /*01a4*/ 	.byte	0x04, 0x12
        /*01a6*/ 	.short	(.L_71 - .L_70)
	.align		4
.L_70:
        /*01a8*/ 	.word	index@(_Z19bitonic_sort_kernelIdLb1EEvPT_Pjii)
        /*01ac*/ 	.word	0x00000000


	//----- nvinfo : EIATTR_MIN_STACK_SIZE
	.align		4
.L_71:
        /*01b0*/ 	.byte	0x04, 0x12
        /*01b2*/ 	.short	(.L_73 - .L_72)
	.align		4
.L_72:
        /*01b4*/ 	.word	index@(_Z19bitonic_sort_kernelIfLb0EEvPT_Pjii)
        /*01b8*/ 	.word	0x00000000


	//----- nvinfo : EIATTR_MIN_STACK_SIZE
	.align		4
.L_73:
        /*01bc*/ 	.byte	0x04, 0x12
        /*01be*/ 	.short	(.L_75 - .L_74)
	.align		4
.L_74:
        /*01c0*/ 	.word	index@(_Z19bitonic_sort_kernelIfLb1EEvPT_Pjii)
        /*01c4*/ 	.word	0x00000000


	//----- nvinfo : EIATTR_MIN_STACK_SIZE
	.align		4
.L_75:
        /*01c8*/ 	.byte	0x04, 0x12
        /*01ca*/ 	.short	(.L_77 - .L_76)
	.align		4
.L_76:
        /*01cc*/ 	.word	index@(_Z19bitonic_sort_kernelI6__halfLb0EEvPT_Pjii)
        /*01d0*/ 	.word	0x00000000


	//----- nvinfo : EIATTR_MIN_STACK_SIZE
	.align		4
.L_77:
        /*01d4*/ 	.byte	0x04, 0x12
        /*01d6*/ 	.short	(.L_79 - .L_78)
	.align		4
.L_78:
        /*01d8*/ 	.word	index@(_Z19bitonic_sort_kernelI6__halfLb1EEvPT_Pjii)
        /*01dc*/ 	.word	0x00000000


	//----- nvinfo : EIATTR_MIN_STACK_SIZE
	.align		4
.L_79:
        /*01e0*/ 	.byte	0x04, 0x12
        /*01e2*/ 	.short	(.L_81 - .L_80)
	.align		4
.L_80:
        /*01e4*/ 	.word	index@(_Z19bitonic_sort_kernelI13__nv_bfloat16Lb0EEvPT_Pjii)
        /*01e8*/ 	.word	0x00000000


	//----- nvinfo : EIATTR_MIN_STACK_SIZE
	.align		4
.L_81:
        /*01ec*/ 	.byte	0x04, 0x12
        /*01ee*/ 	.short	(.L_83 - .L_82)
	.align		4
.L_82:
        /*01f0*/ 	.word	index@(_Z19bitonic_sort_kernelI13__nv_bfloat16Lb1EEvPT_Pjii)
        /*01f4*/ 	.word	0x00000000
.L_83:


//--------------------- .nv.compat                --------------------------
	.section	.nv.compat,"",@"SHT_CUDA_COMPAT_INFO"
	.align	4
        /*0000*/ 	.byte	0x02, 0x09, 0x00, 0x00, 0x02, 0x02, 0x01, 0x00, 0x02, 0x05, 0x05, 0x00, 0x03, 0x07, 0x01, 0x01
        /*0010*/ 	.byte	0x02, 0x03, 0x00, 0x00, 0x02, 0x06, 0x01, 0x00, 0x04, 0x0b, 0x08, 0x00, 0x01, 0x00, 0x00, 0x00
        /*0020*/ 	.byte	0x00, 0x00, 0x00, 0x00


//--------------------- .nv.info._Z19bitonic_sort_kernelIlLb0EEvPT_Pjii --------------------------
	.section	.nv.info._Z19bitonic_sort_kernelIlLb0EEvPT_Pjii,"",@"SHT_CUDA_INFO"
	.sectionflags	@""
	.align	4


	//----- nvinfo : EIATTR_CUDA_API_VERSION
	.align		4
        /*0000*/ 	.byte	0x04, 0x37
        /*0002*/ 	.short	(.L_85 - .L_84)
.L_84:
        /*0004*/ 	.word	0x00000082


	//----- nvinfo : EIATTR_KPARAM_INFO
	.align		4
.L_85:
        /*0008*/ 	.byte	0x04, 0x17
        /*000a*/ 	.short	(.L_87 - .L_86)
.L_86:
        /*000c*/ 	.word	0x00000000
        /*0010*/ 	.short	0x0003
        /*0012*/ 	.short	0x0014
        /*0014*/ 	.byte	0x00, 0xf0, 0x11, 0x00


	//----- nvinfo : EIATTR_KPARAM_INFO
	.align		4
.L_87:
        /*0018*/ 	.byte	0x04, 0x17
        /*001a*/ 	.short	(.L_89 - .L_88)
.L_88:
        /*001c*/ 	.word	0x00000000
        /*0020*/ 	.short	0x0002
        /*0022*/ 	.short	0x0010
        /*0024*/ 	.byte	0x00, 0xf0, 0x11, 0x00


	//----- nvinfo : EIATTR_KPARAM_INFO
	.align		4
.L_89:
        /*0028*/ 	.byte	0x04, 0x17
        /*002a*/ 	.short	(.L_91 - .L_90)
.L_90:
        /*002c*/ 	.word	0x00000000
        /*0030*/ 	.short	0x0001
        /*0032*/ 	.short	0x0008
        /*0034*/ 	.byte	0x00, 0xf5, 0x21, 0x00


	//----- nvinfo : EIATTR_KPARAM_INFO
	.align		4
.L_91:
        /*0038*/ 	.byte	0x04, 0x17
        /*003a*/ 	.short	(.L_93 - .L_92)
.L_92:
        /*003c*/ 	.word	0x00000000
        /*0040*/ 	.short	0x0000
        /*0042*/ 	.short	0x0000
        /*0044*/ 	.byte	0x00, 0xf5, 0x21, 0x00


	//----- nvinfo : EIATTR_SPARSE_MMA_MASK
	.align		4
.L_93:
        /*0048*/ 	.byte	0x03, 0x50
        /*004a*/ 	.short	0x0000


	//----- nvinfo : EIATTR_MAXREG_COUNT
	.align		4
        /*004c*/ 	.byte	0x03, 0x1b
        /*004e*/ 	.short	0x00ff


	//----- nvinfo : EIATTR_MERCURY_ISA_VERSION
	.align		4
        /*0050*/ 	.byte	0x03, 0x5f
        /*0052*/ 	.short	0x0101


	//----- nvinfo : EIATTR_VRC_CTA_INIT_COUNT
	.align		4
        /*0054*/ 	.byte	0x02, 0x4a
	.zero		1
	.zero		1


	//----- nvinfo : EIATTR_EXIT_INSTR_OFFSETS
	.align		4
        /*0058*/ 	.byte	0x04, 0x1c
        /*005a*/ 	.short	(.L_95 - .L_94)


	//   ....[0]....
.L_94:
        /*005c*/ 	.word	0x00000080


	//   ....[1]....
        /*0060*/ 	.word	0x00000130


	//   ....[2]....
        /*0064*/ 	.word	0x000001d0


	//----- nvinfo : EIATTR_CBANK_PARAM_SIZE
	.align		4
.L_95:
        /*0068*/ 	.byte	0x03, 0x19
        /*006a*/ 	.short	0x0018


	//----- nvinfo : EIATTR_PARAM_CBANK
	.align		4
        /*006c*/ 	.byte	0x04, 0x0a
        /*006e*/ 	.short	(.L_97 - .L_96)
	.align		4
.L_96:
        /*0070*/ 	.word	index@(.nv.constant0._Z19bitonic_sort_kernelIlLb0EEvPT_Pjii)
        /*0074*/ 	.short	0x0380
        /*0076*/ 	.short	0x0018


	//----- nvinfo : EIATTR_SW_WAR
	.align		4
.L_97:
        /*0078*/ 	.byte	0x04, 0x36
        /*007a*/ 	.short	(.L_99 - .L_98)
.L_98:
        /*007c*/ 	.word	0x00000008
.L_99:


//--------------------- .nv.info._Z19bitonic_sort_kernelIlLb1EEvPT_Pjii --------------------------
	.section	.nv.info._Z19bitonic_sort_kernelIlLb1EEvPT_Pjii,"",@"SHT_CUDA_INFO"
	.sectionflags	@""
	.align	4


	//----- nvinfo : EIATTR_CUDA_API_VERSION
	.align		4
        /*0000*/ 	.byte	0x04, 0x37
        /*0002*/ 	.short	(.L_101 - .L_100)
.L_100:
        /*0004*/ 	.word	0x00000082


	//----- nvinfo : EIATTR_KPARAM_INFO
	.align		4
.L_101:
        /*0008*/ 	.byte	0x04, 0x17
        /*000a*/ 	.short	(.L_103 - .L_102)
.L_102:
        /*000c*/ 	.word	0x00000000
        /*0010*/ 	.short	0x0003
        /*0012*/ 	.short	0x0014
        /*0014*/ 	.byte	0x00, 0xf0, 0x11, 0x00


	//----- nvinfo : EIATTR_KPARAM_INFO
	.align		4
.L_103:
        /*0018*/ 	.byte	0x04, 0x17
        /*001a*/ 	.short	(.L_105 - .L_104)
.L_104:
        /*001c*/ 	.word	0x00000000
        /*0020*/ 	.short	0x0002
        /*0022*/ 	.short	0x0010
        /*0024*/ 	.byte	0x00, 0xf0, 0x11, 0x00


	//----- nvinfo : EIATTR_KPARAM_INFO
	.align		4
.L_105:
        /*0028*/ 	.byte	0x04, 0x17
        /*002a*/ 	.short	(.L_107 - .L_106)
.L_106:
        /*002c*/ 	.word	0x00000000
        /*0030*/ 	.short	0x0001
        /*0032*/ 	.short	0x0008
        /*0034*/ 	.byte	0x00, 0xf5, 0x21, 0x00


	//----- nvinfo : EIATTR_KPARAM_INFO
	.align		4
.L_107:
        /*0038*/ 	.byte	0x04, 0x17
        /*003a*/ 	.short	(.L_109 - .L_108)
.L_108:
        /*003c*/ 	.word	0x00000000
        /*0040*/ 	.short	0x0000
        /*0042*/ 	.short	0x0000
        /*0044*/ 	.byte	0x00, 0xf5, 0x21, 0x00


	//----- nvinfo : EIATTR_SPARSE_MMA_MASK
	.align		4
.L_109:
        /*0048*/ 	.byte	0x03, 0x50
        /*004a*/ 	.short	0x0000


	//----- nvinfo : EIATTR_MAXREG_COUNT
	.align		4
        /*004c*/ 	.byte	0x03, 0x1b
        /*004e*/ 	.short	0x00ff


	//----- nvinfo : EIATTR_MERCURY_ISA_VERSION
	.align		4
        /*0050*/ 	.byte	0x03, 0x5f
        /*0052*/ 	.short	0x0101


	//----- nvinfo : EIATTR_VRC_CTA_INIT_COUNT
	.align		4
        /*0054*/ 	.byte	0x02, 0x4a
	.zero		1
	.zero		1


	//----- nvinfo : EIATTR_EXIT_INSTR_OFFSETS
	.align		4
        /*0058*/ 	.byte	0x04, 0x1c
        /*005a*/ 	.short	(.L_111 - .L_110)


	//   ....[0]....
.L_110:
        /*005c*/ 	.word	0x00000080


	//   ....[1]....
        /*0060*/ 	.word	0x00000130


	//   ....[2]....
        /*0064*/ 	.word	0x000001d0


	//----- nvinfo : EIATTR_CBANK_PARAM_SIZE
	.align		4
.L_111:
        /*0068*/ 	.byte	0x03, 0x19
        /*006a*/ 	.short	0x0018


	//----- nvinfo : EIATTR_PARAM_CBANK
	.align		4
        /*006c*/ 	.byte	0x04, 0x0a
        /*006e*/ 	.short	(.L_113 - .L_112)
	.align		4
.L_112:
        /*0070*/ 	.word	index@(.nv.constant0._Z19bitonic_sort_kernelIlLb1EEvPT_Pjii)
        /*0074*/ 	.short	0x0380
        /*0076*/ 	.short	0x0018


	//----- nvinfo : EIATTR_SW_WAR
	.align		4
.L_113:
        /*0078*/ 	.byte	0x04, 0x36
        /*007a*/ 	.short	(.L_115 - .L_114)
.L_114:
        /*007c*/ 	.word	0x00000008
.L_115:


//--------------------- .nv.info._Z19bitonic_sort_kernelIjLb0EEvPT_Pjii --------------------------
	.section	.nv.info._Z19bitonic_sort_kernelIjLb0EEvPT_Pjii,"",@"SHT_CUDA_INFO"
	.sectionflags	@""
	.align	4


	//----- nvinfo : EIATTR_CUDA_API_VERSION
	.align		4
        /*0000*/ 	.byte	0x04, 0x37
        /*0002*/ 	.short	(.L_117 - .L_116)
.L_116:
        /*0004*/ 	.word	0x00000082


	//----- nvinfo : EIATTR_KPARAM_INFO
	.align		4
.L_117:
        /*0008*/ 	.byte	0x04, 0x17
        /*000a*/ 	.short	(.L_119 - .L_118)
.L_118:
        /*000c*/ 	.word	0x00000000
        /*0010*/ 	.short	0x0003
        /*0012*/ 	.short	0x0014
        /*0014*/ 	.byte	0x00, 0xf0, 0x11, 0x00


	//----- nvinfo : EIATTR_KPARAM_INFO
	.align		4
.L_119:
        /*0018*/ 	.byte	0x04, 0x17
        /*001a*/ 	.short	(.L_121 - .L_120)
.L_120:
        /*001c*/ 	.word	0x00000000
        /*0020*/ 	.short	0x0002
        /*0022*/ 	.short	0x0010
        /*0024*/ 	.byte	0x00, 0xf0, 0x11, 0x00


	//----- nvinfo : EIATTR_KPARAM_INFO
	.align		4
.L_121:
        /*0028*/ 	.byte	0x04, 0x17
        /*002a*/ 	.short	(.L_123 - .L_122)
.L_122:
        /*002c*/ 	.word	0x00000000
        /*0030*/ 	.short	0x0001
        /*0032*/ 	.short	0x0008
        /*0034*/ 	.byte	0x00, 0xf5, 0x21, 0x00


	//----- nvinfo : EIATTR_KPARAM_INFO
	.align		4
.L_123:
        /*0038*/ 	.byte	0x04, 0x17
        /*003a*/ 	.short	(.L_125 - .L_124)
.L_124:
        /*003c*/ 	.word	0x00000000
        /*0040*/ 	.short	0x0000
        /*0042*/ 	.short	0x0000
        /*0044*/ 	.byte	0x00, 0xf5, 0x21, 0x00


	//----- nvinfo : EIATTR_SPARSE_MMA_MASK
	.align		4
.L_125:
        /*0048*/ 	.byte	0x03, 0x50
        /*004a*/ 	.short	0x0000


	//----- nvinfo : EIATTR_MAXREG_COUNT
	.align		4
        /*004c*/ 	.byte	0x03, 0x1b
        /*004e*/ 	.short	0x00ff


	//----- nvinfo : EIATTR_MERCURY_ISA_VERSION
	.align		4
        /*0050*/ 	.byte	0x03, 0x5f
        /*0052*/ 	.short	0x0101


	//----- nvinfo : EIATTR_VRC_CTA_INIT_COUNT
	.align		4
        /*0054*/ 	.byte	0x02, 0x4a
	.zero		1
	.zero		1


	//----- nvinfo : EIATTR_EXIT_INSTR_OFFSETS
	.align		4
        /*0058*/ 	.byte	0x04, 0x1c
        /*005a*/ 	.short	(.L_127 - .L_126)


	//   ....[0]....
.L_126:
        /*005c*/ 	.word	0x00000080


	//   ....[1]....
        /*0060*/ 	.word	0x00000120


	//   ....[2]....
        /*0064*/ 	.word	0x000001c0


	//----- nvinfo : EIATTR_CBANK_PARAM_SIZE
	.align		4
.L_127:
        /*0068*/ 	.byte	0x03, 0x19
        /*006a*/ 	.short	0x0018


	//----- nvinfo : EIATTR_PARAM_CBANK
	.align		4
        /*006c*/ 	.byte	0x04, 0x0a
        /*006e*/ 	.short	(.L_129 - .L_128)
	.align		4
.L_128:
        /*0070*/ 	.word	index@(.nv.constant0._Z19bitonic_sort_kernelIjLb0EEvPT_Pjii)
        /*0074*/ 	.short	0x0380
        /*0076*/ 	.short	0x0018


	//----- nvinfo : EIATTR_SW_WAR
	.align		4
.L_129:
        /*0078*/ 	.byte	0x04, 0x36
        /*007a*/ 	.short	(.L_131 - .L_130)
.L_130:
        /*007c*/ 	.word	0x00000008
.L_131:


//--------------------- .nv.info._Z19bitonic_sort_kernelIjLb1EEvPT_Pjii --------------------------
	.section	.nv.info._Z19bitonic_sort_kernelIjLb1EEvPT_Pjii,"",@"SHT_CUDA_INFO"
	.sectionflags	@""
	.align	4


	//----- nvinfo : EIATTR_CUDA_API_VERSION
	.align		4
        /*0000*/ 	.byte	0x04, 0x37
        /*0002*/ 	.short	(.L_133 - .L_132)
.L_132:
        /*0004*/ 	.word	0x00000082


	//----- nvinfo : EIATTR_KPARAM_INFO
	.align		4
.L_133:
        /*0008*/ 	.byte	0x04, 0x17
        /*000a*/ 	.short	(.L_135 - .L_134)
.L_134:
        /*000c*/ 	.word	0x00000000
        /*0010*/ 	.short	0x0003
        /*0012*/ 	.short	0x0014
        /*0014*/ 	.byte	0x00, 0xf0, 0x11, 0x00


	//----- nvinfo : EIATTR_KPARAM_INFO
	.align		4
.L_135:
        /*0018*/ 	.byte	0x04, 0x17
        /*001a*/ 	.short	(.L_137 - .L_136)
.L_136:
        /*001c*/ 	.word	0x00000000
        /*0020*/ 	.short	0x0002
        /*0022*/ 	.short	0x0010
        /*0024*/ 	.byte	0x00, 0xf0, 0x11, 0x00


	//----- nvinfo : EIATTR_KPARAM_INFO
	.align		4
.L_137:
        /*0028*/ 	.byte	0x04, 0x17
        /*002a*/ 	.short	(.L_139 - .L_138)
.L_138:
        /*002c*/ 	.word	0x00000000
        /*0030*/ 	.short	0x0001
        /*0032*/ 	.short	0x0008
        /*0034*/ 	.byte	0x00, 0xf5, 0x21, 0x00


	//----- nvinfo : EIATTR_KPARAM_INFO
	.align		4
.L_139:
        /*0038*/ 	.byte	0x04, 0x17
        /*003a*/ 	.short	(.L_141 - .L_140)
.L_140:
        /*003c*/ 	.word	0x00000000
        /*0040*/ 	.short	0x0000
        /*0042*/ 	.short	0x0000
        /*0044*/ 	.byte	0x00, 0xf5, 0x21, 0x00


	//----- nvinfo : EIATTR_SPARSE_MMA_MASK
	.align		4
.L_141:
        /*0048*/ 	.byte	0x03, 0x50
        /*004a*/ 	.short	0x0000


	//----- nvinfo : EIATTR_MAXREG_COUNT
	.align		4
        /*004c*/ 	.byte	0x03, 0x1b
        /*004e*/ 	.short	0x00ff


	//----- nvinfo : EIATTR_MERCURY_ISA_VERSION
	.align		4
        /*0050*/ 	.byte	0x03, 0x5f
        /*0052*/ 	.short	0x0101


	//----- nvinfo : EIATTR_VRC_CTA_INIT_COUNT
	.align		4
        /*0054*/ 	.byte	0x02, 0x4a
	.zero		1
	.zero		1


	//----- nvinfo : EIATTR_EXIT_INSTR_OFFSETS
	.align		4
        /*0058*/ 	.byte	0x04, 0x1c
        /*005a*/ 	.short	(.L_143 - .L_142)


	//   ....[0]....
.L_142:
        /*005c*/ 	.word	0x00000080


	//   ....[1]....
        /*0060*/ 	.word	0x00000120


	//   ....[2]....
        /*0064*/ 	.word	0x000001c0


	//----- nvinfo : EIATTR_CBANK_PARAM_SIZE
	.align		4
.L_143:
        /*0068*/ 	.byte	0x03, 0x19
        /*006a*/ 	.short	0x0018


	//----- nvinfo : EIATTR_PARAM_CBANK
	.align		4
        /*006c*/ 	.byte	0x04, 0x0a
        /*006e*/ 	.short	(.L_145 - .L_144)
	.align		4
.L_144:
        /*0070*/ 	.word	index@(.nv.constant0._Z19bitonic_sort_kernelIjLb1EEvPT_Pjii)
        /*0074*/ 	.short	0x0380
        /*0076*/ 	.short	0x0018


	//----- nvinfo : EIATTR_SW_WAR
	.align		4
.L_145:
        /*0078*/ 	.byte	0x04, 0x36
        /*007a*/ 	.short	(.L_147 - .L_146)
.L_146:
        /*007c*/ 	.word	0x00000008
.L_147:


//--------------------- .nv.info._Z19bitonic_sort_kernelIhLb0EEvPT_Pjii --------------------------
	.section	.nv.info._Z19bitonic_sort_kernelIhLb0EEvPT_Pjii,"",@"SHT_CUDA_INFO"
	.sectionflags	@""
	.align	4


	//----- nvinfo : EIATTR_CUDA_API_VERSION
	.align		4
        /*0000*/ 	.byte	0x04, 0x37
        /*0002*/ 	.short	(.L_149 - .L_148)
.L_148:
        /*0004*/ 	.word	0x00000082


	//----- nvinfo : EIATTR_KPARAM_INFO
	.align		4
.L_149:
        /*0008*/ 	.byte	0x04, 0x17
        /*000a*/ 	.short	(.L_151 - .L_150)
.L_150:
        /*000c*/ 	.word	0x00000000
        /*0010*/ 	.short	0x0003
        /*0012*/ 	.short	0x0014
        /*0014*/ 	.byte	0x00, 0xf0, 0x11, 0x00


	//----- nvinfo : EIATTR_KPARAM_INFO
	.align		4
.L_151:
        /*0018*/ 	.byte	0x04, 0x17
        /*001a*/ 	.short	(.L_153 - .L_152)
.L_152:
        /*001c*/ 	.word	0x00000000
        /*0020*/ 	.short	0x0002
        /*0022*/ 	.short	0x0010
        /*0024*/ 	.byte	0x00, 0xf0, 0x11, 0x00


	//----- nvinfo : EIATTR_KPARAM_INFO
	.align		4
.L_153:
        /*0028*/ 	.byte	0x04, 0x17
        /*002a*/ 	.short	(.L_155 - .L_154)
.L_154:
        /*002c*/ 	.word	0x00000000
        /*0030*/ 	.short	0x0001
        /*0032*/ 	.short	0x0008
        /*0034*/ 	.byte	0x00, 0xf5, 0x21, 0x00


	//----- nvinfo : EIATTR_KPARAM_INFO
	.align		4
.L_155:
        /*0038*/ 	.byte	0x04, 0x17
        /*003a*/ 	.short	(.L_157 - .L_156)
.L_156:
        /*003c*/ 	.word	0x00000000
        /*0040*/ 	.short	0x0000
        /*0042*/ 	.short	0x0000
        /*0044*/ 	.byte	0x00, 0xf5, 0x21, 0x00


	//----- nvinfo : EIATTR_SPARSE_MMA_MASK
	.align		4
.L_157:
        /*0048*/ 	.byte	0x03, 0x50
        /*004a*/ 	.short	0x0000


	//----- nvinfo : EIATTR_MAXREG_COUNT
	.align		4
        /*004c*/ 	.byte	0x03, 0x1b
        /*004e*/ 	.short	0x00ff


	//----- nvinfo : EIATTR_MERCURY_ISA_VERSION
	.align		4
        /*0050*/ 	.byte	0x03, 0x5f
        /*0052*/ 	.short	0x0101


	//----- nvinfo : EIATTR_VRC_CTA_INIT_COUNT
	.align		4
        /*0054*/ 	.byte	0x02, 0x4a
	.zero		1
	.zero		1


	//----- nvinfo : EIATTR_EXIT_INSTR_OFFSETS
	.align		4
        /*0058*/ 	.byte	0x04, 0x1c
        /*005a*/ 	.short	(.L_159 - .L_158)


	//   ....[0]....
.L_158:
        /*005c*/ 	.word	0x00000080


	//   ....[1]....
        /*0060*/ 	.word	0x00000140


	//   ....[2]....
        /*0064*/ 	.word	0x000001e0


	//----- nvinfo : EIATTR_CBANK_PARAM_SIZE
	.align		4
.L_159:
        /*0068*/ 	.byte	0x03, 0x19
        /*006a*/ 	.short	0x0018


	//----- nvinfo : EIATTR_PARAM_CBANK
	.align		4
        /*006c*/ 	.byte	0x04, 0x0a
        /*006e*/ 	.short	(.L_161 - .L_160)
	.align		4
.L_160:
        /*0070*/ 	.word	index@(.nv.constant0._Z19bitonic_sort_kernelIhLb0EEvPT_Pjii)
        /*0074*/ 	.short	0x0380
        /*0076*/ 	.short	0x0018


	//----- nvinfo : EIATTR_SW_WAR
	.align		4
.L_161:
        /*0078*/ 	.byte	0x04, 0x36
        /*007a*/ 	.short	(.L_163 - .L_162)
.L_162:
        /*007c*/ 	.word	0x00000008
.L_163:


//--------------------- .nv.info._Z19bitonic_sort_kernelIhLb1EEvPT_Pjii --------------------------
	.section	.nv.info._Z19bitonic_sort_kernelIhLb1EEvPT_Pjii,"",@"SHT_CUDA_INFO"
	.sectionflags	@""
	.align	4


	//----- nvinfo : EIATTR_CUDA_API_VERSION
	.align		4
        /*0000*/ 	.byte	0x04, 0x37
        /*0002*/ 	.short	(.L_165 - .L_164)
.L_164:
        /*0004*/ 	.word	0x00000082


	//----- nvinfo : EIATTR_KPARAM_INFO
	.align		4
.L_165:
        /*0008*/ 	.byte	0x04, 0x17
        /*000a*/ 	.short	(.L_167 - .L_166)
.L_166:
        /*000c*/ 	.word	0x00000000
        /*0010*/ 	.short	0x0003
        /*0012*/ 	.short	0x0014
        /*0014*/ 	.byte	0x00, 0xf0, 0x11, 0x00


	//----- nvinfo : EIATTR_KPARAM_INFO
	.align		4
.L_167:
        /*0018*/ 	.byte	0x04, 0x17
        /*001a*/ 	.short	(.L_169 - .L_168)
.L_168:
        /*001c*/ 	.word	0x00000000
        /*0020*/ 	.short	0x0002
        /*0022*/ 	.short	0x0010
        /*0024*/ 	.byte	0x00, 0xf0, 0x11, 0x00


	//----- nvinfo : EIATTR_KPARAM_INFO
	.align		4
.L_169:
        /*0028*/ 	.byte	0x04, 0x17
        /*002a*/ 	.short	(.L_171 - .L_170)
.L_170:
        /*002c*/ 	.word	0x00000000
        /*0030*/ 	.short	0x0001
        /*0032*/ 	.short	0x0008
        /*0034*/ 	.byte	0x00, 0xf5, 0x21, 0x00


	//----- nvinfo : EIATTR_KPARAM_INFO
	.align		4
.L_171:
        /*0038*/ 	.byte	0x04, 0x17
        /*003a*/ 	.short	(.L_173 - .L_172)
.L_172:
        /*003c*/ 	.word	0x00000000
        /*0040*/ 	.short	0x0000
        /*0042*/ 	.short	0x0000
        /*0044*/ 	.byte	0x00, 0xf5, 0x21, 0x00


	//----- nvinfo : EIATTR_SPARSE_MMA_MASK
	.align		4
.L_173:
        /*0048*/ 	.byte	0x03, 0x50
        /*004a*/ 	.short	0x0000


	//----- nvinfo : EIATTR_MAXREG_COUNT
	.align		4
        /*004c*/ 	.byte	0x03, 0x1b
        /*004e*/ 	.short	0x00ff


	//----- nvinfo : EIATTR_MERCURY_ISA_VERSION
	.align		4
        /*0050*/ 	.byte	0x03, 0x5f
        /*0052*/ 	.short	0x0101


	//----- nvinfo : EIATTR_VRC_CTA_INIT_COUNT
	.align		4
        /*0054*/ 	.byte	0x02, 0x4a
	.zero		1
	.zero		1


	//----- nvinfo : EIATTR_EXIT_INSTR_OFFSETS
	.align		4
        /*0058*/ 	.byte	0x04, 0x1c
        /*005a*/ 	.short	(.L_175 - .L_174)


	//   ....[0]....
.L_174:
        /*005c*/ 	.word	0x00000080


	//   ....[1]....
        /*0060*/ 	.word	0x00000140


	//   ....[2]....
        /*0064*/ 	.word	0x000001e0


	//----- nvinfo : EIATTR_CBANK_PARAM_SIZE
	.align		4
.L_175:
        /*0068*/ 	.byte	0x03, 0x19
        /*006a*/ 	.short	0x0018


	//----- nvinfo : EIATTR_PARAM_CBANK
	.align		4
        /*006c*/ 	.byte	0x04, 0x0a
        /*006e*/ 	.short	(.L_177 - .L_176)
	.align		4
.L_176:
        /*0070*/ 	.word	index@(.nv.constant0._Z19bitonic_sort_kernelIhLb1EEvPT_Pjii)
        /*0074*/ 	.short	0x0380
        /*0076*/ 	.short	0x0018


	//----- nvinfo : EIATTR_SW_WAR
	.align		4
.L_177:
        /*0078*/ 	.byte	0x04, 0x36
        /*007a*/ 	.short	(.L_179 - .L_178)
.L_178:
        /*007c*/ 	.word	0x00000008
.L_179:


//--------------------- .nv.info._Z19bitonic_sort_kernelIdLb0EEvPT_Pjii --------------------------
	.section	.nv.info._Z19bitonic_sort_kernelIdLb0EEvPT_Pjii,"",@"SHT_CUDA_INFO"
	.sectionflags	@""
	.align	4


	//----- nvinfo : EIATTR_CUDA_API_VERSION
	.align		4
        /*0000*/ 	.byte	0x04, 0x37
        /*0002*/ 	.short	(.L_181 - .L_180)
.L_180:
        /*0004*/ 	.word	0x00000082


	//----- nvinfo : EIATTR_KPARAM_INFO
	.align		4
.L_181:
        /*0008*/ 	.byte	0x04, 0x17
        /*000a*/ 	.short	(.L_183 - .L_182)
.L_182:
        /*000c*/ 	.word	0x00000000
        /*0010*/ 	.short	0x0003
        /*0012*/ 	.short	0x0014
        /*0014*/ 	.byte	0x00, 0xf0, 0x11, 0x00


	//----- nvinfo : EIATTR_KPARAM_INFO
	.align		4
.L_183:
        /*0018*/ 	.byte	0x04, 0x17
        /*001a*/ 	.short	(.L_185 - .L_184)
.L_184:
        /*001c*/ 	.word	0x00000000
        /*0020*/ 	.short	0x0002
        /*0022*/ 	.short	0x0010
        /*0024*/ 	.byte	0x00, 0xf0, 0x11, 0x00


	//----- nvinfo : EIATTR_KPARAM_INFO
	.align		4
.L_185:
        /*0028*/ 	.byte	0x04, 0x17
        /*002a*/ 	.short	(.L_187 - .L_186)
.L_186:
        /*002c*/ 	.word	0x00000000
        /*0030*/ 	.short	0x0001
        /*0032*/ 	.short	0x0008
        /*0034*/ 	.byte	0x00, 0xf5, 0x21, 0x00


	//----- nvinfo : EIATTR_KPARAM_INFO
	.align		4
.L_187:
        /*0038*/ 	.byte	0x04, 0x17
        /*003a*/ 	.short	(.L_189 - .L_188)
.L_188:
        /*003c*/ 	.word	0x00000000
        /*0040*/ 	.short	0x0000
        /*0042*/ 	.short	0x0000
        /*0044*/ 	.byte	0x00, 0xf5, 0x21, 0x00


	//----- nvinfo : EIATTR_SPARSE_MMA_MASK
	.align		4
.L_189:
        /*0048*/ 	.byte	0x03, 0x50
        /*004a*/ 	.short	0x0000


	//----- nvinfo : EIATTR_MAXREG_COUNT
	.align		4
        /*004c*/ 	.byte	0x03, 0x1b
        /*004e*/ 	.short	0x00ff


	//----- nvinfo : EIATTR_MERCURY_ISA_VERSION
	.align		4
        /*0050*/ 	.byte	0x03, 0x5f
        /*0052*/ 	.short	0x0101


	//----- nvinfo : EIATTR_VRC_CTA_INIT_COUNT
	.align		4
        /*0054*/ 	.byte	0x02, 0x4a
	.zero		1
	.zero		1


	//----- nvinfo : EIATTR_EXIT_INSTR_OFFSETS
	.align		4
        /*0058*/ 	.byte	0x04, 0x1c
        /*005a*/ 	.short	(.L_191 - .L_190)


	//   ....[0]....
.L_190:
        /*005c*/ 	.word	0x00000080


	//   ....[1]....
        /*0060*/ 	.word	0x00000120


	//   ....[2]....
        /*0064*/ 	.word	0x000001c0


	//----- nvinfo : EIATTR_CBANK_PARAM_SIZE
	.align		4
.L_191:
        /*0068*/ 	.byte	0x03, 0x19
        /*006a*/ 	.short	0x0018


	//----- nvinfo : EIATTR_PARAM_CBANK
	.align		4
        /*006c*/ 	.byte	0x04, 0x0a
        /*006e*/ 	.short	(.L_193 - .L_192)
	.align		4
.L_192:
        /*0070*/ 	.word	index@(.nv.constant0._Z19bitonic_sort_kernelIdLb0EEvPT_Pjii)
        /*0074*/ 	.short	0x0380
        /*0076*/ 	.short	0x0018


	//----- nvinfo : EIATTR_SW_WAR
	.align		4
.L_193:
        /*0078*/ 	.byte	0x04, 0x36
        /*007a*/ 	.short	(.L_195 - .L_194)
.L_194:
        /*007c*/ 	.word	0x00000008
.L_195:


//--------------------- .nv.info._Z19bitonic_sort_kernelIdLb1EEvPT_Pjii --------------------------
	.section	.nv.info._Z19bitonic_sort_kernelIdLb1EEvPT_Pjii,"",@"SHT_CUDA_INFO"
	.sectionflags	@""
	.align	4


	//----- nvinfo : EIATTR_CUDA_API_VERSION
	.align		4
        /*0000*/ 	.byte	0x04, 0x37
        /*0002*/ 	.short	(.L_197 - .L_196)
.L_196:
        /*0004*/ 	.word	0x00000082


	//----- nvinfo : EIATTR_KPARAM_INFO
	.align		4
.L_197:
        /*0008*/ 	.byte	0x04, 0x17
        /*000a*/ 	.short	(.L_199 - .L_198)
.L_198:
        /*000c*/ 	.word	0x00000000
        /*0010*/ 	.short	0x0003
        /*0012*/ 	.short	0x0014
        /*0014*/ 	.byte	0x00, 0xf0, 0x11, 0x00


	//----- nvinfo : EIATTR_KPARAM_INFO
	.align		4
.L_199:
        /*0018*/ 	.byte	0x04, 0x17
        /*001a*/ 	.short	(.L_201 - .L_200)
.L_200:
        /*001c*/ 	.word	0x00000000
        /*0020*/ 	.short	0x0002
        /*0022*/ 	.short	0x0010
        /*0024*/ 	.byte	0x00, 0xf0, 0x11, 0x00


	//----- nvinfo : EIATTR_KPARAM_INFO
	.align		4
.L_201:
        /*0028*/ 	.byte	0x04, 0x17
        /*002a*/ 	.short	(.L_203 - .L_202)
.L_202:
        /*002c*/ 	.word	0x00000000
        /*0030*/ 	.short	0x0001
        /*0032*/ 	.short	0x0008
        /*0034*/ 	.byte	0x00, 0xf5, 0x21, 0x00


	//----- nvinfo : EIATTR_KPARAM_INFO
	.align		4
.L_203:
        /*0038*/ 	.byte	0x04, 0x17
        /*003a*/ 	.short	(.L_205 - .L_204)
.L_204:
        /*003c*/ 	.word	0x00000000
        /*0040*/ 	.short	0x0000
        /*0042*/ 	.short	0x0000
        /*0044*/ 	.byte	0x00, 0xf5, 0x21, 0x00


	//----- nvinfo : EIATTR_SPARSE_MMA_MASK
	.align		4
.L_205:
        /*0048*/ 	.byte	0x03, 0x50
        /*004a*/ 	.short	0x0000


	//----- nvinfo : EIATTR_MAXREG_COUNT
	.align		4
        /*004c*/ 	.byte	0x03, 0x1b
        /*004e*/ 	.short	0x00ff


	//----- nvinfo : EIATTR_MERCURY_ISA_VERSION
	.align		4
        /*0050*/ 	.byte	0x03, 0x5f
        /*0052*/ 	.short	0x0101


	//----- nvinfo : EIATTR_VRC_CTA_INIT_COUNT
	.align		4
        /*0054*/ 	.byte	0x02, 0x4a
	.zero		1
	.zero		1


	//----- nvinfo : EIATTR_EXIT_INSTR_OFFSETS
	.align		4
        /*0058*/ 	.byte	0x04, 0x1c
        /*005a*/ 	.short	(.L_207 - .L_206)


	//   ....[0]....
.L_206:
        /*005c*/ 	.word	0x00000080


	//   ....[1]....
        /*0060*/ 	.word	0x00000120


	//   ....[2]....
        /*0064*/ 	.word	0x000001c0


	//----- nvinfo : EIATTR_CBANK_PARAM_SIZE
	.align		4
.L_207:
        /*0068*/ 	.byte	0x03, 0x19
        /*006a*/ 	.short	0x0018


	//----- nvinfo : EIATTR_PARAM_CBANK
	.align		4
        /*006c*/ 	.byte	0x04, 0x0a
        /*006e*/ 	.short	(.L_209 - .L_208)
	.align		4
.L_208:
        /*0070*/ 	.word	index@(.nv.constant0._Z19bitonic_sort_kernelIdLb1EEvPT_Pjii)
        /*0074*/ 	.short	0x0380
        /*0076*/ 	.short	0x0018


	//----- nvinfo : EIATTR_SW_WAR
	.align		4
.L_209:
        /*0078*/ 	.byte	0x04, 0x36
        /*007a*/ 	.short	(.L_211 - .L_210)
.L_210:
        /*007c*/ 	.word	0x00000008
.L_211:


//--------------------- .nv.info._Z19bitonic_sort_kernelIfLb0EEvPT_Pjii --------------------------
	.section	.nv.info._Z19bitonic_sort_kernelIfLb0EEvPT_Pjii,"",@"SHT_CUDA_INFO"
	.sectionflags	@""
	.align	4


	//----- nvinfo : EIATTR_CUDA_API_VERSION
	.align		4
        /*0000*/ 	.byte	0x04, 0x37
        /*0002*/ 	.short	(.L_213 - .L_212)
.L_212:
        /*0004*/ 	.word	0x00000082


	//----- nvinfo : EIATTR_KPARAM_INFO
	.align		4
.L_213:
        /*0008*/ 	.byte	0x04, 0x17
        /*000a*/ 	.short	(.L_215 - .L_214)
.L_214:
        /*000c*/ 	.word	0x00000000
        /*0010*/ 	.short	0x0003
        /*0012*/ 	.short	0x0014
        /*0014*/ 	.byte	0x00, 0xf0, 0x11, 0x00


	//----- nvinfo : EIATTR_KPARAM_INFO
	.align		4
.L_215:
        /*0018*/ 	.byte	0x04, 0x17
        /*001a*/ 	.short	(.L_217 - .L_216)
.L_216:
        /*001c*/ 	.word	0x00000000
        /*0020*/ 	.short	0x0002
        /*0022*/ 	.short	0x0010
        /*0024*/ 	.byte	0x00, 0xf0, 0x11, 0x00


	//----- nvinfo : EIATTR_KPARAM_INFO
	.align		4
.L_217:
        /*0028*/ 	.byte	0x04, 0x17
        /*002a*/ 	.short	(.L_219 - .L_218)
.L_218:
        /*002c*/ 	.word	0x00000000
        /*0030*/ 	.short	0x0001
        /*0032*/ 	.short	0x0008
        /*0034*/ 	.byte	0x00, 0xf5, 0x21, 0x00


	//----- nvinfo : EIATTR_KPARAM_INFO
	.align		4
.L_219:
        /*0038*/ 	.byte	0x04, 0x17
        /*003a*/ 	.short	(.L_221 - .L_220)
.L_220:
        /*003c*/ 	.word	0x00000000
        /*0040*/ 	.short	0x0000
        /*0042*/ 	.short	0x0000
        /*0044*/ 	.byte	0x00, 0xf5, 0x21, 0x00


	//----- nvinfo : EIATTR_SPARSE_MMA_MASK
	.align		4
.L_221:
        /*0048*/ 	.byte	0x03, 0x50
        /*004a*/ 	.short	0x0000


	//----- nvinfo : EIATTR_MAXREG_COUNT
	.align		4
        /*004c*/ 	.byte	0x03, 0x1b
        /*004e*/ 	.short	0x00ff


	//----- nvinfo : EIATTR_MERCURY_ISA_VERSION
	.align		4
        /*0050*/ 	.byte	0x03, 0x5f
        /*0052*/ 	.short	0x0101


	//----- nvinfo : EIATTR_VRC_CTA_INIT_COUNT
	.align		4
        /*0054*/ 	.byte	0x02, 0x4a
	.zero		1
	.zero		1


	//----- nvinfo : EIATTR_EXIT_INSTR_OFFSETS
	.align		4
        /*0058*/ 	.byte	0x04, 0x1c
        /*005a*/ 	.short	(.L_223 - .L_222)


	//   ....[0]....
.L_222:
        /*005c*/ 	.word	0x00000080


	//   ....[1]....
        /*0060*/ 	.word	0x00000120


	//   ....[2]....
        /*0064*/ 	.word	0x000001c0


	//----- nvinfo : EIATTR_CBANK_PARAM_SIZE
	.align		4
.L_223:
        /*0068*/ 	.byte	0x03, 0x19
        /*006a*/ 	.short	0x0018


	//----- nvinfo : EIATTR_PARAM_CBANK
	.align		4
        /*006c*/ 	.byte	0x04, 0x0a
        /*006e*/ 	.short	(.L_225 - .L_224)
	.align		4
.L_224:
        /*0070*/ 	.word	index@(.nv.constant0._Z19bitonic_sort_kernelIfLb0EEvPT_Pjii)
        /*0074*/ 	.short	0x0380
        /*0076*/ 	.short	0x0018


	//----- nvinfo : EIATTR_SW_WAR
	.align		4
.L_225:
        /*0078*/ 	.byte	0x04, 0x36
        /*007a*/ 	.short	(.L_227 - .L_226)
.L_226:
        /*007c*/ 	.word	0x00000008
.L_227:


//--------------------- .nv.info._Z19bitonic_sort_kernelIfLb1EEvPT_Pjii --------------------------
	.section	.nv.info._Z19bitonic_sort_kernelIfLb1EEvPT_Pjii,"",@"SHT_CUDA_INFO"
	.sectionflags	@""
	.align	4


	//----- nvinfo : EIATTR_CUDA_API_VERSION
	.align		4
        /*0000*/ 	.byte	0x04, 0x37
        /*0002*/ 	.short	(.L_229 - .L_228)
.L_228:
        /*0004*/ 	.word	0x00000082


	//----- nvinfo : EIATTR_KPARAM_INFO
	.align		4
.L_229:
        /*0008*/ 	.byte	0x04, 0x17
        /*000a*/ 	.short	(.L_231 - .L_230)
.L_230:
        /*000c*/ 	.word	0x00000000
        /*0010*/ 	.short	0x0003
        /*0012*/ 	.short	0x0014
        /*0014*/ 	.byte	0x00, 0xf0, 0x11, 0x00


	//----- nvinfo : EIATTR_KPARAM_INFO
	.align		4
.L_231:
        /*0018*/ 	.byte	0x04, 0x17
        /*001a*/ 	.short	(.L_233 - .L_232)
.L_232:
        /*001c*/ 	.word	0x00000000
        /*0020*/ 	.short	0x0002
        /*0022*/ 	.short	0x0010
        /*0024*/ 	.byte	0x00, 0xf0, 0x11, 0x00


	//----- nvinfo : EIATTR_KPARAM_INFO
	.align		4
.L_233:
        /*0028*/ 	.byte	0x04, 0x17
        /*002a*/ 	.short	(.L_235 - .L_234)
.L_234:
        /*002c*/ 	.word	0x00000000
        /*0030*/ 	.short	0x0001
        /*0032*/ 	.short	0x0008
        /*0034*/ 	.byte	0x00, 0xf5, 0x21, 0x00


	//----- nvinfo : EIATTR_KPARAM_INFO
	.align		4
.L_235:
        /*0038*/ 	.byte	0x04, 0x17
        /*003a*/ 	.short	(.L_237 - .L_236)
.L_236:
        /*003c*/ 	.word	0x00000000
        /*0040*/ 	.short	0x0000
        /*0042*/ 	.short	0x0000
        /*0044*/ 	.byte	0x00, 0xf5, 0x21, 0x00


	//----- nvinfo : EIATTR_SPARSE_MMA_MASK
	.align		4
.L_237:
        /*0048*/ 	.byte	0x03, 0x50
        /*004a*/ 	.short	0x0000


	//----- nvinfo : EIATTR_MAXREG_COUNT
	.align		4
        /*004c*/ 	.byte	0x03, 0x1b
        /*004e*/ 	.short	0x00ff


	//----- nvinfo : EIATTR_MERCURY_ISA_VERSION
	.align		4
        /*0050*/ 	.byte	0x03, 0x5f
        /*0052*/ 	.short	0x0101


	//----- nvinfo : EIATTR_VRC_CTA_INIT_COUNT
	.align		4
        /*0054*/ 	.byte	0x02, 0x4a
	.zero		1
	.zero		1


	//----- nvinfo : EIATTR_EXIT_INSTR_OFFSETS
	.align		4
        /*0058*/ 	.byte	0x04, 0x1c
        /*005a*/ 	.short	(.L_239 - .L_238)


	//   ....[0]....
.L_238:
        /*005c*/ 	.word	0x00000080


	//   ....[1]....
        /*0060*/ 	.word	0x00000120


	//   ....[2]....
        /*0064*/ 	.word	0x000001c0


	//----- nvinfo : EIATTR_CBANK_PARAM_SIZE
	.align		4
.L_239:
        /*0068*/ 	.byte	0x03, 0x19
        /*006a*/ 	.short	0x0018


	//----- nvinfo : EIATTR_PARAM_CBANK
	.align		4
        /*006c*/ 	.byte	0x04, 0x0a
        /*006e*/ 	.short	(.L_241 - .L_240)
	.align		4
.L_240:
        /*0070*/ 	.word	index@(.nv.constant0._Z19bitonic_sort_kernelIfLb1EEvPT_Pjii)
        /*0074*/ 	.short	0x0380
        /*0076*/ 	.short	0x0018


	//----- nvinfo : EIATTR_SW_WAR
	.align		4
.L_241:
        /*0078*/ 	.byte	0x04, 0x36
        /*007a*/ 	.short	(.L_243 - .L_242)
.L_242:
        /*007c*/ 	.word	0x00000008
.L_243:


//--------------------- .nv.info._Z19bitonic_sort_kernelI6__halfLb0EEvPT_Pjii --------------------------
	.section	.nv.info._Z19bitonic_sort_kernelI6__halfLb0EEvPT_Pjii,"",@"SHT_CUDA_INFO"
	.sectionflags	@""
	.align	4


	//----- nvinfo : EIATTR_CUDA_API_VERSION
	.align		4
        /*0000*/ 	.byte	0x04, 0x37
        /*0002*/ 	.short	(.L_245 - .L_244)
.L_244:
        /*0004*/ 	.word	0x00000082


	//----- nvinfo : EIATTR_KPARAM_INFO
	.align		4
.L_245:
        /*0008*/ 	.byte	0x04, 0x17
        /*000a*/ 	.short	(.L_247 - .L_246)
.L_246:
        /*000c*/ 	.word	0x00000000
        /*0010*/ 	.short	0x0003
        /*0012*/ 	.short	0x0014
        /*0014*/ 	.byte	0x00, 0xf0, 0x11, 0x00


	//----- nvinfo : EIATTR_KPARAM_INFO
	.align		4
.L_247:
        /*0018*/ 	.byte	0x04, 0x17
        /*001a*/ 	.short	(.L_249 - .L_248)
.L_248:
        /*001c*/ 	.word	0x00000000
        /*0020*/ 	.short	0x0002
        /*0022*/ 	.short	0x0010
        /*0024*/ 	.byte	0x00, 0xf0, 0x11, 0x00


	//----- nvinfo : EIATTR_KPARAM_INFO
	.align		4
.L_249:
        /*0028*/ 	.byte	0x04, 0x17
        /*002a*/ 	.short	(.L_251 - .L_250)
.L_250:
        /*002c*/ 	.word	0x00000000
        /*0030*/ 	.short	0x0001
        /*0032*/ 	.short	0x0008
        /*0034*/ 	.byte	0x00, 0xf5, 0x21, 0x00


	//----- nvinfo : EIATTR_KPARAM_INFO
	.align		4
.L_251:
        /*0038*/ 	.byte	0x04, 0x17
        /*003a*/ 	.short	(.L_253 - .L_252)
.L_252:
        /*003c*/ 	.word	0x00000000
        /*0040*/ 	.short	0x0000
        /*0042*/ 	.short	0x0000
        /*0044*/ 	.byte	0x00, 0xf5, 0x21, 0x00


	//----- nvinfo : EIATTR_SPARSE_MMA_MASK
	.align		4
.L_253:
        /*0048*/ 	.byte	0x03, 0x50
        /*004a*/ 	.short	0x0000


	//----- nvinfo : EIATTR_MAXREG_COUNT
	.align		4
        /*004c*/ 	.byte	0x03, 0x1b
        /*004e*/ 	.short	0x00ff


	//----- nvinfo : EIATTR_MERCURY_ISA_VERSION
	.align		4
        /*0050*/ 	.byte	0x03, 0x5f
        /*0052*/ 	.short	0x0101


	//----- nvinfo : EIATTR_VRC_CTA_INIT_COUNT
	.align		4
        /*0054*/ 	.byte	0x02, 0x4a
	.zero		1
	.zero		1


	//----- nvinfo : EIATTR_EXIT_INSTR_OFFSETS
	.align		4
        /*0058*/ 	.byte	0x04, 0x1c
        /*005a*/ 	.short	(.L_255 - .L_254)


	//   ....[0]....
.L_254:
        /*005c*/ 	.word	0x00000080


	//   ....[1]....
        /*0060*/ 	.word	0x00000120


	//   ....[2]....
        /*0064*/ 	.word	0x000001c0


	//----- nvinfo : EIATTR_CBANK_PARAM_SIZE
	.align		4
.L_255:
        /*0068*/ 	.byte	0x03, 0x19
        /*006a*/ 	.short	0x0018


	//----- nvinfo : EIATTR_PARAM_CBANK
	.align		4
        /*006c*/ 	.byte	0x04, 0x0a
        /*006e*/ 	.short	(.L_257 - .L_256)
	.align		4
.L_256:
        /*0070*/ 	.word	index@(.nv.constant0._Z19bitonic_sort_kernelI6__halfLb0EEvPT_Pjii)
        /*0074*/ 	.short	0x0380
        /*0076*/ 	.short	0x0018


	//----- nvinfo : EIATTR_SW_WAR
	.align		4
.L_257:
        /*0078*/ 	.byte	0x04, 0x36
        /*007a*/ 	.short	(.L_259 - .L_258)
.L_258:
        /*007c*/ 	.word	0x00000008
.L_259:


//--------------------- .nv.info._Z19bitonic_sort_kernelI6__halfLb1EEvPT_Pjii --------------------------
	.section	.nv.info._Z19bitonic_sort_kernelI6__halfLb1EEvPT_Pjii,"",@"SHT_CUDA_INFO"
	.sectionflags	@""
	.align	4


	//----- nvinfo : EIATTR_CUDA_API_VERSION
	.align		4
        /*0000*/ 	.byte	0x04, 0x37
        /*0002*/ 	.short	(.L_261 - .L_260)
.L_260:
        /*0004*/ 	.word	0x00000082


	//----- nvinfo : EIATTR_KPARAM_INFO
	.align		4
.L_261:
        /*0008*/ 	.byte	0x04, 0x17
        /*000a*/ 	.short	(.L_263 - .L_262)
.L_262:
        /*000c*/ 	.word	0x00000000
        /*0010*/ 	.short	0x0003
        /*0012*/ 	.short	0x0014
        /*0014*/ 	.byte	0x00, 0xf0, 0x11, 0x00


	//----- nvinfo : EIATTR_KPARAM_INFO
	.align		4
.L_263:
        /*0018*/ 	.byte	0x04, 0x17
        /*001a*/ 	.short	(.L_265 - .L_264)
.L_264:
        /*001c*/ 	.word	0x00000000
        /*0020*/ 	.short	0x0002
        /*0022*/ 	.short	0x0010
        /*0024*/ 	.byte	0x00, 0xf0, 0x11, 0x00


	//----- nvinfo : EIATTR_KPARAM_INFO
	.align		4
.L_265:
        /*0028*/ 	.byte	0x04, 0x17
        /*002a*/ 	.short	(.L_267 - .L_266)
.L_266:
        /*002c*/ 	.word	0x00000000
        /*0030*/ 	.short	0x0001
        /*0032*/ 	.short	0x0008
        /*0034*/ 	.byte	0x00, 0xf5, 0x21, 0x00


	//----- nvinfo : EIATTR_KPARAM_INFO
	.align		4
.L_267:
        /*0038*/ 	.byte	0x04, 0x17
        /*003a*/ 	.short	(.L_269 - .L_268)
.L_268:
        /*003c*/ 	.word	0x00000000
        /*0040*/ 	.short	0x0000
        /*0042*/ 	.short	0x0000
        /*0044*/ 	.byte	0x00, 0xf5, 0x21, 0x00


	//----- nvinfo : EIATTR_SPARSE_MMA_MASK
	.align		4
.L_269:
        /*0048*/ 	.byte	0x03, 0x50
        /*004a*/ 	.short	0x0000


	//----- nvinfo : EIATTR_MAXREG_COUNT
	.align		4
        /*004c*/ 	.byte	0x03, 0x1b
        /*004e*/ 	.short	0x00ff


	//----- nvinfo : EIATTR_MERCURY_ISA_VERSION
	.align		4
        /*0050*/ 	.byte	0x03, 0x5f
        /*0052*/ 	.short	0x0101


	//----- nvinfo : EIATTR_VRC_CTA_INIT_COUNT
	.align		4
        /*0054*/ 	.byte	0x02, 0x4a
	.zero		1
	.zero		1


	//----- nvinfo : EIATTR_EXIT_INSTR_OFFSETS
	.align		4
        /*0058*/ 	.byte	0x04, 0x1c
        /*005a*/ 	.short	(.L_271 - .L_270)


	//   ....[0]....
.L_270:
        /*005c*/ 	.word	0x00000080


	//   ....[1]....
        /*0060*/ 	.word	0x00000120


	//   ....[2]....
        /*0064*/ 	.word	0x000001c0


	//----- nvinfo : EIATTR_CBANK_PARAM_SIZE
	.align		4
.L_271:
        /*0068*/ 	.byte	0x03, 0x19
        /*006a*/ 	.short	0x0018


	//----- nvinfo : EIATTR_PARAM_CBANK
	.align		4
        /*006c*/ 	.byte	0x04, 0x0a
        /*006e*/ 	.short	(.L_273 - .L_272)
	.align		4
.L_272:
        /*0070*/ 	.word	index@(.nv.constant0._Z19bitonic_sort_kernelI6__halfLb1EEvPT_Pjii)
        /*0074*/ 	.short	0x0380
        /*0076*/ 	.short	0x0018


	//----- nvinfo : EIATTR_SW_WAR
	.align		4
.L_273:
        /*0078*/ 	.byte	0x04, 0x36
        /*007a*/ 	.short	(.L_275 - .L_274)
.L_274:
        /*007c*/ 	.word	0x00000008
.L_275:


//--------------------- .nv.info._Z19bitonic_sort_kernelI13__nv_bfloat16Lb0EEvPT_Pjii --------------------------
	.section	.nv.info._Z19bitonic_sort_kernelI13__nv_bfloat16Lb0EEvPT_Pjii,"",@"SHT_CUDA_INFO"
	.sectionflags	@""
	.align	4


	//----- nvinfo : EIATTR_CUDA_API_VERSION
	.align		4
        /*0000*/ 	.byte	0x04, 0x37
        /*0002*/ 	.short	(.L_277 - .L_276)
.L_276:
        /*0004*/ 	.word	0x00000082


	//----- nvinfo : EIATTR_KPARAM_INFO
	.align		4
.L_277:
        /*0008*/ 	.byte	0x04, 0x17
        /*000a*/ 	.short	(.L_279 - .L_278)
.L_278:
        /*000c*/ 	.word	0x00000000
        /*0010*/ 	.short	0x0003
        /*0012*/ 	.short	0x0014
        /*0014*/ 	.byte	0x00, 0xf0, 0x11, 0x00


	//----- nvinfo : EIATTR_KPARAM_INFO
	.align		4
.L_279:
        /*0018*/ 	.byte	0x04, 0x17
        /*001a*/ 	.short	(.L_281 - .L_280)
.L_280:
        /*001c*/ 	.word	0x00000000
        /*0020*/ 	.short	0x0002
        /*0022*/ 	.short	0x0010
        /*0024*/ 	.byte	0x00, 0xf0, 0x11, 0x00


	//----- nvinfo : EIATTR_KPARAM_INFO
	.align		4
.L_281:
        /*0028*/ 	.byte	0x04, 0x17
        /*002a*/ 	.short	(.L_283 - .L_282)
.L_282:
        /*002c*/ 	.word	0x00000000
        /*0030*/ 	.short	0x0001
        /*0032*/ 	.short	0x0008
        /*0034*/ 	.byte	0x00, 0xf5, 0x21, 0x00


	//----- nvinfo : EIATTR_KPARAM_INFO
	.align		4
.L_283:
        /*0038*/ 	.byte	0x04, 0x17
        /*003a*/ 	.short	(.L_285 - .L_284)
.L_284:
        /*003c*/ 	.word	0x00000000
        /*0040*/ 	.short	0x0000
        /*0042*/ 	.short	0x0000
        /*0044*/ 	.byte	0x00, 0xf5, 0x21, 0x00


	//----- nvinfo : EIATTR_SPARSE_MMA_MASK
	.align		4
.L_285:
        /*0048*/ 	.byte	0x03, 0x50
        /*004a*/ 	.short	0x0000


	//----- nvinfo : EIATTR_MAXREG_COUNT
	.align		4
        /*004c*/ 	.byte	0x03, 0x1b
        /*004e*/ 	.short	0x00ff


	//----- nvinfo : EIATTR_MERCURY_ISA_VERSION
	.align		4
        /*0050*/ 	.byte	0x03, 0x5f
        /*0052*/ 	.short	0x0101


	//----- nvinfo : EIATTR_VRC_CTA_INIT_COUNT
	.align		4
        /*0054*/ 	.byte	0x02, 0x4a
	.zero		1
	.zero		1


	//----- nvinfo : EIATTR_EXIT_INSTR_OFFSETS
	.align		4
        /*0058*/ 	.byte	0x04, 0x1c
        /*005a*/ 	.short	(.L_287 - .L_286)


	//   ....[0]....
.L_286:
        /*005c*/ 	.word	0x00000080


	//   ....[1]....
        /*0060*/ 	.word	0x00000120


	//   ....[2]....
        /*0064*/ 	.word	0x000001c0


	//----- nvinfo : EIATTR_CBANK_PARAM_SIZE
	.align		4
.L_287:
        /*0068*/ 	.byte	0x03, 0x19
        /*006a*/ 	.short	0x0018


	//----- nvinfo : EIATTR_PARAM_CBANK
	.align		4
        /*006c*/ 	.byte	0x04, 0x0a
        /*006e*/ 	.short	(.L_289 - .L_288)
	.align		4
.L_288:
        /*0070*/ 	.word	index@(.nv.constant0._Z19bitonic_sort_kernelI13__nv_bfloat16Lb0EEvPT_Pjii)
        /*0074*/ 	.short	0x0380
        /*0076*/ 	.short	0x0018


	//----- nvinfo : EIATTR_SW_WAR
	.align		4
.L_289:
        /*0078*/ 	.byte	0x04, 0x36
        /*007a*/ 	.short	(.L_291 - .L_290)
.L_290:
        /*007c*/ 	.word	0x00000008
.L_291:


//--------------------- .nv.info._Z19bitonic_sort_kernelI13__nv_bfloat16Lb1EEvPT_Pjii --------------------------
	.section	.nv.info._Z19bitonic_sort_kernelI13__nv_bfloat16Lb1EEvPT_Pjii,"",@"SHT_CUDA_INFO"
	.sectionflags	@""
	.align	4


	//----- nvinfo : EIATTR_CUDA_API_VERSION
	.align		4
        /*0000*/ 	.byte	0x04, 0x37
        /*0002*/ 	.short	(.L_293 - .L_292)
.L_292:
        /*0004*/ 	.word	0x00000082


	//----- nvinfo : EIATTR_KPARAM_INFO
	.align		4
.L_293:
        /*0008*/ 	.byte	0x04, 0x17
        /*000a*/ 	.short	(.L_295 - .L_294)
.L_294:
        /*000c*/ 	.word	0x00000000
        /*0010*/ 	.short	0x0003
        /*0012*/ 	.short	0x0014
        /*0014*/ 	.byte	0x00, 0xf0, 0x11, 0x00


	//----- nvinfo : EIATTR_KPARAM_INFO
	.align		4
.L_295:
        /*0018*/ 	.byte	0x04, 0x17
        /*001a*/ 	.short	(.L_297 - .L_296)
.L_296:
        /*001c*/ 	.word	0x00000000
        /*0020*/ 	.short	0x0002
        /*0022*/ 	.short	0x0010
        /*0024*/ 	.byte	0x00, 0xf0, 0x11, 0x00


	//----- nvinfo : EIATTR_KPARAM_INFO
	.align		4
.L_297:
        /*0028*/ 	.byte	0x04, 0x17
        /*002a*/ 	.short	(.L_299 - .L_298)
.L_298:
        /*002c*/ 	.word	0x00000000
        /*0030*/ 	.short	0x0001
        /*0032*/ 	.short	0x0008
        /*0034*/ 	.byte	0x00, 0xf5, 0x21, 0x00


	//----- nvinfo : EIATTR_KPARAM_INFO
	.align		4
.L_299:
        /*0038*/ 	.byte	0x04, 0x17
        /*003a*/ 	.short	(.L_301 - .L_300)
.L_300:
        /*003c*/ 	.word	0x00000000
        /*0040*/ 	.short	0x0000
        /*0042*/ 	.short	0x0000
        /*0044*/ 	.byte	0x00, 0xf5, 0x21, 0x00


	//----- nvinfo : EIATTR_SPARSE_MMA_MASK
	.align		4
.L_301:
        /*0048*/ 	.byte	0x03, 0x50
        /*004a*/ 	.short	0x0000


	//----- nvinfo : EIATTR_MAXREG_COUNT
	.align		4
        /*004c*/ 	.byte	0x03, 0x1b
        /*004e*/ 	.short	0x00ff


	//----- nvinfo : EIATTR_MERCURY_ISA_VERSION
	.align		4
        /*0050*/ 	.byte	0x03, 0x5f
        /*0052*/ 	.short	0x0101


	//----- nvinfo : EIATTR_VRC_CTA_INIT_COUNT
	.align		4
        /*0054*/ 	.byte	0x02, 0x4a
	.zero		1
	.zero		1


	//----- nvinfo : EIATTR_EXIT_INSTR_OFFSETS
	.align		4
        /*0058*/ 	.byte	0x04, 0x1c
        /*005a*/ 	.short	(.L_303 - .L_302)


	//   ....[0]....
.L_302:
        /*005c*/ 	.word	0x00000080


	//   ....[1]....
        /*0060*/ 	.word	0x00000120


	//   ....[2]....
        /*0064*/ 	.word	0x000001c0


	//----- nvinfo : EIATTR_CBANK_PARAM_SIZE
	.align		4
.L_303:
        /*0068*/ 	.byte	0x03, 0x19
        /*006a*/ 	.short	0x0018


	//----- nvinfo : EIATTR_PARAM_CBANK
	.align		4
        /*006c*/ 	.byte	0x04, 0x0a
        /*006e*/ 	.short	(.L_305 - .L_304)
	.align		4
.L_304:
        /*0070*/ 	.word	index@(.nv.constant0._Z19bitonic_sort_kernelI13__nv_bfloat16Lb1EEvPT_Pjii)
        /*0074*/ 	.short	0x0380
        /*0076*/ 	.short	0x0018


	//----- nvinfo : EIATTR_SW_WAR
	.align		4
.L_305:
        /*0078*/ 	.byte	0x04, 0x36
        /*007a*/ 	.short	(.L_307 - .L_306)
.L_306:
        /*007c*/ 	.word	0x00000008
.L_307:


//--------------------- .nv.callgraph             --------------------------
	.section	.nv.callgraph,"",@"SHT_CUDA_CALLGRAPH"
	.align	4
	.sectionentsize	8
	.align		4
        /*0000*/ 	.word	0x00000000
	.align		4
        /*0004*/ 	.word	0xffffffff
	.align		4
        /*0008*/ 	.word	0x00000000
	.align		4
        /*000c*/ 	.word	0xfffffffe
	.align		4
        /*0010*/ 	.word	0x00000000
	.align		4
        /*0014*/ 	.word	0xfffffffd
	.align		4
        /*0018*/ 	.word	0x00000000
	.align		4
        /*001c*/ 	.word	0xfffffffc


//--------------------- .text._Z19bitonic_sort_kernelIlLb0EEvPT_Pjii --------------------------
	.section	.text._Z19bitonic_sort_kernelIlLb0EEvPT_Pjii,"ax",@progbits
	.align	128
        .global         _Z19bitonic_sort_kernelIlLb0EEvPT_Pjii
        .type           _Z19bitonic_sort_kernelIlLb0EEvPT_Pjii,@function
        .size           _Z19bitonic_sort_kernelIlLb0EEvPT_Pjii,(.L_x_14 - _Z19bitonic_sort_kernelIlLb0EEvPT_Pjii)
        .other          _Z19bitonic_sort_kernelIlLb0EEvPT_Pjii,@"STO_CUDA_ENTRY STV_DEFAULT"
_Z19bitonic_sort_kernelIlLb0EEvPT_Pjii:
.text._Z19bitonic_sort_kernelIlLb0EEvPT_Pjii:
[----:B------:R-:W-:Y:S01]  /*0000*/  LDC R1, c[0x0][0x37c] ;  /* 0x0000df00ff017b82 */ /* 0x000fe20000000800 */
[----:B------:R-:W0:Y:S01]  /*0010*/  S2R R15, SR_TID.X ;  /* 0x00000000000f7919 */ /* 0x000e220000002100 */
[----:B------:R-:W0:Y:S01]  /*0020*/  LDCU UR4, c[0x0][0x360] ;  /* 0x00006c00ff0477ac */ /* 0x000e220008000800 */
[----:B------:R-:W0:Y:S01]  /*0030*/  S2R R0, SR_CTAID.X ;  /* 0x0000000000007919 */ /* 0x000e220000002500 */
[----:B------:R-:W1:Y:S01]  /*0040*/  LDCU UR5, c[0x0][0x390] ;  /* 0x00007200ff0577ac */ /* 0x000e620008000800 */
[----:B0-----:R-:W-:-:S05]  /*0050*/  IMAD R15, R0, UR4, R15 ;  /* 0x00000004000f7c24 */ /* 0x001fca000f8e020f */
[----:B-1----:R-:W-:-:S04]  /*0060*/  LOP3.LUT R13, R15, UR5, RZ, 0x3c, !PT ;  /* 0x000000050f0d7c12 */ /* 0x002fc8000f8e3cff */
[----:B------:R-:W-:-:S13]  /*0070*/  ISETP.GT.U32.AND P0, PT, R13, R15, PT ;  /* 0x0000000f0d00720c */ /* 0x000fda0003f04070 */
[----:B------:R-:W-:Y:S05]  /*0080*/  @!P0 EXIT ;  /* 0x000000000000894d */ /* 0x000fea0003800000 */
[----:B------:R-:W0:Y:S01]  /*0090*/  LDC.64 R6, c[0x0][0x380] ;  /* 0x0000e000ff067b82 */ /* 0x000e220000000a00 */
[----:B------:R-:W1:Y:S01]  /*00a0*/  LDCU.64 UR4, c[0x0][0x358] ;  /* 0x00006b00ff0477ac */ /* 0x000e620008000a00 */
[----:B------:R-:W2:Y:S01]  /*00b0*/  LDCU UR6, c[0x0][0x394] ;  /* 0x00007280ff0677ac */ /* 0x000ea20008000800 */
[----:B0-----:R-:W-:-:S04]  /*00c0*/  IMAD.WIDE.U32 R2, R15, 0x8, R6 ;  /* 0x000000080f027825 */ /* 0x001fc800078e0006 */
[----:B------:R-:W-:Y:S01]  /*00d0*/  IMAD.WIDE.U32 R6, R13, 0x8, R6 ;  /* 0x000000080d067825 */ /* 0x000fe200078e0006 */
[----:B-1----:R-:W3:Y:S04]  /*00e0*/  LDG.E.64 R4, desc[UR4][R2.64] ;  /* 0x0000000402047981 */ /* 0x002ee8000c1e1b00 */
[----:B------:R-:W3:Y:S01]  /*00f0*/  LDG.E.64 R8, desc[UR4][R6.64] ;  /* 0x0000000406087981 */ /* 0x000ee2000c1e1b00 */
[----:B--2---:R-:W-:Y:S02]  /*0100*/  LOP3.LUT P0, RZ, R15, UR6, RZ, 0xc0, !PT ;  /* 0x000000060fff7c12 */ /* 0x004fe4000f80c0ff */
[----:B---3--:R-:W-:-:S04]  /*0110*/  ISETP.GT.U32.AND P1, PT, R4, R8, PT ;  /* 0x000000080400720c */ /* 0x008fc80003f24070 */
[----:B------:R-:W-:-:S13]  /*0120*/  ISETP.GT.XOR.EX P0, PT, R5, R9, !P0, P1 ;  /* 0x000000090500720c */ /* 0x000fda0004704b10 */
[----:B------:R-:W-:Y:S05]  /*0130*/  @!P0 EXIT ;  /* 0x000000000000894d */ /* 0x000fea0003800000 */
[----:B------:R-:W0:Y:S01]  /*0140*/  LDC.64 R10, c[0x0][0x388] ;  /* 0x0000e200ff0a7b82 */ /* 0x000e220000000a00 */
[----:B------:R-:W-:Y:S04]  /*0150*/  STG.E.64 desc[UR4][R2.64], R8 ;  /* 0x0000000802007986 */ /* 0x000fe8000c101b04 */
[----:B------:R-:W-:Y:S01]  /*0160*/  STG.E.64 desc[UR4][R6.64], R4 ;  /* 0x0000000406007986 */ /* 0x000fe2000c101b04 */
[----:B0-----:R-:W-:-:S04]  /*0170*/  IMAD.WIDE.U32 R12, R13, 0x4, R10 ;  /* 0x000000040d0c7825 */ /* 0x001fc800078e000a */
[----:B------:R-:W-:Y:S01]  /*0180*/  IMAD.WIDE.U32 R10, R15, 0x4, R10 ;  /* 0x000000040f0a7825 */ /* 0x000fe200078e000a */
[----:B------:R-:W2:Y:S04]  /*0190*/  LDG.E R17, desc[UR4][R12.64] ;  /* 0x000000040c117981 */ /* 0x000ea8000c1e1900 */
[----:B------:R-:W3:Y:S04]  /*01a0*/  LDG.E R15, desc[UR4][R10.64] ;  /* 0x000000040a0f7981 */ /* 0x000ee8000c1e1900 */
[----:B--2---:R-:W-:Y:S04]  /*01b0*/  STG.E desc[UR4][R10.64], R17 ;  /* 0x000000110a007986 */ /* 0x004fe8000c101904 */
[----:B---3--:R-:W-:Y:S01]  /*01c0*/  STG.E desc[UR4][R12.64], R15 ;  /* 0x0000000f0c007986 */ /* 0x008fe2000c101904 */
[----:B------:R-:W-:Y:S05]  /*01d0*/  EXIT ;  /* 0x000000000000794d */ /* 0x000fea0003800000 */
.L_x_0:
[----:B------:R-:W-:-:S00]  /*01e0*/  BRA `(.L_x_0) ;  /* 0xfffffffc00fc7947 */ /* 0x000fc0000383ffff */
[----:B------:R-:W-:-:S00]  /*01f0*/  NOP ;  /* 0x0000000000007918 */ /* 0x000fc00000000000 */
        /* <DEDUP_REMOVED lines=8> */
.L_x_14:


//--------------------- .text._Z19bitonic_sort_kernelIlLb1EEvPT_Pjii --------------------------
	.section	.text._Z19bitonic_sort_kernelIlLb1EEvPT_Pjii,"ax",@progbits
	.align	128
        .global         _Z19bitonic_sort_kernelIlLb1EEvPT_Pjii
        .type           _Z19bitonic_sort_kernelIlLb1EEvPT_Pjii,@function
        .size           _Z19bitonic_sort_kernelIlLb1EEvPT_Pjii,(.L_x_15 - _Z19bitonic_sort_kernelIlLb1EEvPT_Pjii)
        .other          _Z19bitonic_sort_kernelIlLb1EEvPT_Pjii,@"STO_CUDA_ENTRY STV_DEFAULT"
_Z19bitonic_sort_kernelIlLb1EEvPT_Pjii:
.text._Z19bitonic_sort_kernelIlLb1EEvPT_Pjii:
        /* <DEDUP_REMOVED lines=18> */
[----:B------:R-:W-:-:S13]  /*0120*/  ISETP.GT.XOR.EX P0, PT, R5, R9, P0, P1 ;  /* 0x000000090500720c */ /* 0x000fda0000704b10 */
        /* <DEDUP_REMOVED lines=11> */
.L_x_1:
        /* <DEDUP_REMOVED lines=10> */
.L_x_15:


//--------------------- .text._Z19bitonic_sort_kernelIjLb0EEvPT_Pjii --------------------------
	.section	.text._Z19bitonic_sort_kernelIjLb0EEvPT_Pjii,"ax",@progbits
	.align	128
        .global         _Z19bitonic_sort_kernelIjLb0EEvPT_Pjii
        .type           _Z19bitonic_sort_kernelIjLb0EEvPT_Pjii,@function
        .size           _Z19bitonic_sort_kernelIjLb0EEvPT_Pjii,(.L_x_16 - _Z19bitonic_sort_kernelIjLb0EEvPT_Pjii)
        .other          _Z19bitonic_sort_kernelIjLb0EEvPT_Pjii,@"STO_CUDA_ENTRY STV_DEFAULT"
_Z19bitonic_sort_kernelIjLb0EEvPT_Pjii:
.text._Z19bitonic_sort_kernelIjLb0EEvPT_Pjii:
        /* <DEDUP_REMOVED lines=14> */
[----:B-1----:R-:W3:Y:S04]  /*00e0*/  LDG.E R13, desc[UR4][R2.64] ;  /* 0x00000004020d7981 */ /* 0x002ee8000c1e1900 */
[----:B------:R-:W3:Y:S01]  /*00f0*/  LDG.E R0, desc[UR4][R4.64] ;  /* 0x0000000404007981 */ /* 0x000ee2000c1e1900 */
[----:B--2---:R-:W-:-:S04]  /*0100*/  LOP3.LUT P0, RZ, R11, UR6, RZ, 0xc0, !PT ;  /* 0x000000060bff7c12 */ /* 0x004fc8000f80c0ff */
[----:B---3--:R-:W-:-:S13]  /*0110*/  ISETP.GT.U32.XOR P0, PT, R13, R0, !P0 ;  /* 0x000000000d00720c */ /* 0x008fda0004704870 */
[----:B------:R-:W-:Y:S05]  /*0120*/  @!P0 EXIT ;  /* 0x000000000000894d */ /* 0x000fea0003800000 */
[----:B------:R-:W0:Y:S01]  /*0130*/  LDC.64 R6, c[0x0][0x388] ;  /* 0x0000e200ff067b82 */ /* 0x000e220000000a00 */
[----:B------:R-:W-:Y:S04]  /*0140*/  STG.E desc[UR4][R2.64], R0 ;  /* 0x0000000002007986 */ /* 0x000fe8000c101904 */
[----:B------:R-:W-:Y:S01]  /*0150*/  STG.E desc[UR4][R4.64], R13 ;  /* 0x0000000d04007986 */ /* 0x000fe2000c101904 */
[----:B0-----:R-:W-:-:S04]  /*0160*/  IMAD.WIDE.U32 R8, R9, 0x4, R6 ;  /* 0x0000000409087825 */ /* 0x001fc800078e0006 */
[----:B------:R-:W-:Y:S01]  /*0170*/  IMAD.WIDE.U32 R6, R11, 0x4, R6 ;  /* 0x000000040b067825 */ /* 0x000fe200078e0006 */
[----:B------:R-:W2:Y:S04]  /*0180*/  LDG.E R15, desc[UR4][R8.64] ;  /* 0x00000004080f7981 */ /* 0x000ea8000c1e1900 */
[----:B------:R-:W3:Y:S04]  /*0190*/  LDG.E R11, desc[UR4][R6.64] ;  /* 0x00000004060b7981 */ /* 0x000ee8000c1e1900 */
[----:B--2---:R-:W-:Y:S04]  /*01a0*/  STG.E desc[UR4][R6.64], R15 ;  /* 0x0000000f06007986 */ /* 0x004fe8000c101904 */
[----:B---3--:R-:W-:Y:S01]  /*01b0*/  STG.E desc[UR4][R8.64], R11 ;  /* 0x0000000b08007986 */ /* 0x008fe2000c101904 */
[----:B------:R-:W-:Y:S05]  /*01c0*/  EXIT ;  /* 0x000000000000794d */ /* 0x000fea0003800000 */
.L_x_2:
        /* <DEDUP_REMOVED lines=11> */
.L_x_16:


//--------------------- .text._Z19bitonic_sort_kernelIjLb1EEvPT_Pjii --------------------------
	.section	.text._Z19bitonic_sort_kernelIjLb1EEvPT_Pjii,"ax",@progbits
	.align	128
        .global         _Z19bitonic_sort_kernelIjLb1EEvPT_Pjii
        .type           _Z19bitonic_sort_kernelIjLb1EEvPT_Pjii,@function
        .size           _Z19bitonic_sort_kernelIjLb1EEvPT_Pjii,(.L_x_17 - _Z19bitonic_sort_kernelIjLb1EEvPT_Pjii)
        .other          _Z19bitonic_sort_kernelIjLb1EEvPT_Pjii,@"STO_CUDA_ENTRY STV_DEFAULT"
_Z19bitonic_sort_kernelIjLb1EEvPT_Pjii:
.text._Z19bitonic_sort_kernelIjLb1EEvPT_Pjii:
        /* <DEDUP_REMOVED lines=17> */
[----:B---3--:R-:W-:-:S13]  /*0110*/  ISETP.GT.U32.XOR P0, PT, R13, R0, P0 ;  /* 0x000000000d00720c */ /* 0x008fda0000704870 */
        /* <DEDUP_REMOVED lines=11> */
.L_x_3:
        /* <DEDUP_REMOVED lines=11> */
.L_x_17:


//--------------------- .text._Z19bitonic_sort_kernelIhLb0EEvPT_Pjii --------------------------
	.section	.text._Z19bitonic_sort_kernelIhLb0EEvPT_Pjii,"ax",@progbits
	.align	128
        .global         _Z19bitonic_sort_kernelIhLb0EEvPT_Pjii
        .type           _Z19bitonic_sort_kernelIhLb0EEvPT_Pjii,@function
        .size           _Z19bitonic_sort_kernelIhLb0EEvPT_Pjii,(.L_x_18 - _Z19bitonic_sort_kernelIhLb0EEvPT_Pjii)
        .other          _Z19bitonic_sort_kernelIhLb0EEvPT_Pjii,@"STO_CUDA_ENTRY STV_DEFAULT"
_Z19bitonic_sort_kernelIhLb0EEvPT_Pjii:
.text._Z19bitonic_sort_kernelIhLb0EEvPT_Pjii:
        /* <DEDUP_REMOVED lines=9> */
[----:B------:R-:W0:Y:S01]  /*0090*/  LDCU.64 UR6, c[0x0][0x380] ;  /* 0x00007000ff0677ac */ /* 0x000e220008000a00 */
[----:B------:R-:W1:Y:S01]  /*00a0*/  LDCU.64 UR4, c[0x0][0x358] ;  /* 0x00006b00ff0477ac */ /* 0x000e620008000a00 */
[----:B0-----:R-:W-:Y:S02]  /*00b0*/  IADD3 R2, P0, PT, R11, UR6, RZ ;  /* 0x000000060b027c10 */ /* 0x001fe4000ff1e0ff */
[----:B------:R-:W-:Y:S01]  /*00c0*/  IADD3 R4, P1, PT, R8, UR6, RZ ;  /* 0x0000000608047c10 */ /* 0x000fe2000ff3e0ff */
[----:B------:R-:W0:Y:S02]  /*00d0*/  LDCU UR6, c[0x0][0x394] ;  /* 0x00007280ff0677ac */ /* 0x000e240008000800 */
[----:B------:R-:W-:Y:S02]  /*00e0*/  IMAD.X R3, RZ, RZ, UR7, P0 ;  /* 0x00000007ff037e24 */ /* 0x000fe400080e06ff */
[----:B------:R-:W-:-:S03]  /*00f0*/  IMAD.X R5, RZ, RZ, UR7, P1 ;  /* 0x00000007ff057e24 */ /* 0x000fc600088e06ff */
[----:B-1----:R-:W2:Y:S04]  /*0100*/  LDG.E.U8 R13, desc[UR4][R2.64] ;  /* 0x00000004020d7981 */ /* 0x002ea8000c1e1100 */
[----:B------:R-:W2:Y:S01]  /*0110*/  LDG.E.U8 R0, desc[UR4][R4.64] ;  /* 0x0000000404007981 */ /* 0x000ea2000c1e1100 */
[----:B0-----:R-:W-:-:S04]  /*0120*/  LOP3.LUT P0, RZ, R11, UR6, RZ, 0xc0, !PT ;  /* 0x000000060bff7c12 */ /* 0x001fc8000f80c0ff */
[----:B--2---:R-:W-:-:S13]  /*0130*/  ISETP.GT.U32.XOR P0, PT, R13, R0, !P0 ;  /* 0x000000000d00720c */ /* 0x004fda0004704870 */
[----:B------:R-:W-:Y:S05]  /*0140*/  @!P0 EXIT ;  /* 0x000000000000894d */ /* 0x000fea0003800000 */
[----:B------:R-:W0:Y:S01]  /*0150*/  LDC.64 R6, c[0x0][0x388] ;  /* 0x0000e200ff067b82 */ /* 0x000e220000000a00 */
[----:B------:R-:W-:Y:S04]  /*0160*/  STG.E.U8 desc[UR4][R2.64], R0 ;  /* 0x0000000002007986 */ /* 0x000fe8000c101104 */
[----:B------:R-:W-:Y:S01]  /*0170*/  STG.E.U8 desc[UR4][R4.64], R13 ;  /* 0x0000000d04007986 */ /* 0x000fe2000c101104 */
[----:B0-----:R-:W-:-:S04]  /*0180*/  IMAD.WIDE.U32 R8, R8, 0x4, R6 ;  /* 0x0000000408087825 */ /* 0x001fc800078e0006 */
[----:B------:R-:W-:Y:S01]  /*0190*/  IMAD.WIDE.U32 R6, R11, 0x4, R6 ;  /* 0x000000040b067825 */ /* 0x000fe200078e0006 */
[----:B------:R-:W2:Y:S04]  /*01a0*/  LDG.E R15, desc[UR4][R8.64] ;  /* 0x00000004080f7981 */ /* 0x000ea8000c1e1900 */
[----:B------:R-:W3:Y:S04]  /*01b0*/  LDG.E R11, desc[UR4][R6.64] ;  /* 0x00000004060b7981 */ /* 0x000ee8000c1e1900 */
[----:B--2---:R-:W-:Y:S04]  /*01c0*/  STG.E desc[UR4][R6.64], R15 ;  /* 0x0000000f06007986 */ /* 0x004fe8000c101904 */
[----:B---3--:R-:W-:Y:S01]  /*01d0*/  STG.E desc[UR4][R8.64], R11 ;  /* 0x0000000b08007986 */ /* 0x008fe2000c101904 */
[----:B------:R-:W-:Y:S05]  /*01e0*/  EXIT ;  /* 0x000000000000794d */ /* 0x000fea0003800000 */
.L_x_4:
        /* <DEDUP_REMOVED lines=9> */
.L_x_18:


//--------------------- .text._Z19bitonic_sort_kernelIhLb1EEvPT_Pjii --------------------------
	.section	.text._Z19bitonic_sort_kernelIhLb1EEvPT_Pjii,"ax",@progbits
	.align	128
        .global         _Z19bitonic_sort_kernelIhLb1EEvPT_Pjii
        .type           _Z19bitonic_sort_kernelIhLb1EEvPT_Pjii,@function
        .size           _Z19bitonic_sort_kernelIhLb1EEvPT_Pjii,(.L_x_19 - _Z19bitonic_sort_kernelIhLb1EEvPT_Pjii)
        .other          _Z19bitonic_sort_kernelIhLb1EEvPT_Pjii,@"STO_CUDA_ENTRY STV_DEFAULT"
_Z19bitonic_sort_kernelIhLb1EEvPT_Pjii:
.text._Z19bitonic_sort_kernelIhLb1EEvPT_Pjii:
        /* <DEDUP_REMOVED lines=19> */
[----:B--2---:R-:W-:-:S13]  /*0130*/  ISETP.GT.U32.XOR P0, PT, R13, R0, P0 ;  /* 0x000000000d00720c */ /* 0x004fda0000704870 */
        /* <DEDUP_REMOVED lines=11> */
.L_x_5:
        /* <DEDUP_REMOVED lines=9> */
.L_x_19:


//--------------------- .text._Z19bitonic_sort_kernelIdLb0EEvPT_Pjii --------------------------
	.section	.text._Z19bitonic_sort_kernelIdLb0EEvPT_Pjii,"ax",@progbits
	.align	128
        .global         _Z19bitonic_sort_kernelIdLb0EEvPT_Pjii
        .type           _Z19bitonic_sort_kernelIdLb0EEvPT_Pjii,@function
        .size           _Z19bitonic_sort_kernelIdLb0EEvPT_Pjii,(.L_x_20 - _Z19bitonic_sort_kernelIdLb0EEvPT_Pjii)
        .other          _Z19bitonic_sort_kernelIdLb0EEvPT_Pjii,@"STO_CUDA_ENTRY STV_DEFAULT"
_Z19bitonic_sort_kernelIdLb0EEvPT_Pjii:
.text._Z19bitonic_sort_kernelIdLb0EEvPT_Pjii:
        /* <DEDUP_REMOVED lines=16> */
[----:B--2---:R-:W-:-:S13]  /*0100*/  LOP3.LUT P0, RZ, R15, UR6, RZ, 0xc0, !PT ;  /* 0x000000060fff7c12 */ /* 0x004fda000f80c0ff */
[----:B---3--:R-:W-:-:S14]  /*0110*/  DSETP.GT.XOR P0, PT, R4, R8, !P0 ;  /* 0x000000080400722a */ /* 0x008fdc0004704800 */
        /* <DEDUP_REMOVED lines=11> */
.L_x_6:
        /* <DEDUP_REMOVED lines=11> */
.L_x_20:


//--------------------- .text._Z19bitonic_sort_kernelIdLb1EEvPT_Pjii --------------------------
	.section	.text._Z19bitonic_sort_kernelIdLb1EEvPT_Pjii,"ax",@progbits
	.align	128
        .global         _Z19bitonic_sort_kernelIdLb1EEvPT_Pjii
        .type           _Z19bitonic_sort_kernelIdLb1EEvPT_Pjii,@function
        .size           _Z19bitonic_sort_kernelIdLb1EEvPT_Pjii,(.L_x_21 - _Z19bitonic_sort_kernelIdLb1EEvPT_Pjii)
        .other          _Z19bitonic_sort_kernelIdLb1EEvPT_Pjii,@"STO_CUDA_ENTRY STV_DEFAULT"
_Z19bitonic_sort_kernelIdLb1EEvPT_Pjii:
.text._Z19bitonic_sort_kernelIdLb1EEvPT_Pjii:
        /* <DEDUP_REMOVED lines=17> */
[----:B---3--:R-:W-:-:S14]  /*0110*/  DSETP.GT.XOR P0, PT, R4, R8, P0 ;  /* 0x000000080400722a */ /* 0x008fdc0000704800 */
        /* <DEDUP_REMOVED lines=11> */
.L_x_7:
        /* <DEDUP_REMOVED lines=11> */
.L_x_21:


//--------------------- .text._Z19bitonic_sort_kernelIfLb0EEvPT_Pjii --------------------------
	.section	.text._Z19bitonic_sort_kernelIfLb0EEvPT_Pjii,"ax",@progbits
	.align	128
        .global         _Z19bitonic_sort_kernelIfLb0EEvPT_Pjii
        .type           _Z19bitonic_sort_kernelIfLb0EEvPT_Pjii,@function
        .size           _Z19bitonic_sort_kernelIfLb0EEvPT_Pjii,(.L_x_22 - _Z19bitonic_sort_kernelIfLb0EEvPT_Pjii)
        .other          _Z19bitonic_sort_kernelIfLb0EEvPT_Pjii,@"STO_CUDA_ENTRY STV_DEFAULT"
_Z19bitonic_sort_kernelIfLb0EEvPT_Pjii:
.text._Z19bitonic_sort_kernelIfLb0EEvPT_Pjii:
        /* <DEDUP_REMOVED lines=17> */
[----:B---3--:R-:W-:-:S13]  /*0110*/  FSETP.GT.XOR P0, PT, R13, R0, !P0 ;  /* 0x000000000d00720b */ /* 0x008fda0004704800 */
        /* <DEDUP_REMOVED lines=11> */
.L_x_8:
        /* <DEDUP_REMOVED lines=11> */
.L_x_22:


//--------------------- .text._Z19bitonic_sort_kernelIfLb1EEvPT_Pjii --------------------------
	.section	.text._Z19bitonic_sort_kernelIfLb1EEvPT_Pjii,"ax",@progbits
	.align	128
        .global         _Z19bitonic_sort_kernelIfLb1EEvPT_Pjii
        .type           _Z19bitonic_sort_kernelIfLb1EEvPT_Pjii,@function
        .size           _Z19bitonic_sort_kernelIfLb1EEvPT_Pjii,(.L_x_23 - _Z19bitonic_sort_kernelIfLb1EEvPT_Pjii)
        .other          _Z19bitonic_sort_kernelIfLb1EEvPT_Pjii,@"STO_CUDA_ENTRY STV_DEFAULT"
_Z19bitonic_sort_kernelIfLb1EEvPT_Pjii:
.text._Z19bitonic_sort_kernelIfLb1EEvPT_Pjii:
        /* <DEDUP_REMOVED lines=17> */
[----:B---3--:R-:W-:-:S13]  /*0110*/  FSETP.GT.XOR P0, PT, R13, R0, P0 ;  /* 0x000000000d00720b */ /* 0x008fda0000704800 */
        /* <DEDUP_REMOVED lines=11> */
.L_x_9:
        /* <DEDUP_REMOVED lines=11> */
.L_x_23:


//--------------------- .text._Z19bitonic_sort_kernelI6__halfLb0EEvPT_Pjii --------------------------
	.section	.text._Z19bitonic_sort_kernelI6__halfLb0EEvPT_Pjii,"ax",@progbits
	.align	128
        .global         _Z19bitonic_sort_kernelI6__halfLb0EEvPT_Pjii
        .type           _Z19bitonic_sort_kernelI6__halfLb0EEvPT_Pjii,@function
        .size           _Z19bitonic_sort_kernelI6__halfLb0EEvPT_Pjii,(.L_x_24 - _Z19bitonic_sort_kernelI6__halfLb0EEvPT_Pjii)
        .other          _Z19bitonic_sort_kernelI6__halfLb0EEvPT_Pjii,@"STO_CUDA_ENTRY STV_DEFAULT"
_Z19bitonic_sort_kernelI6__halfLb0EEvPT_Pjii:
.text._Z19bitonic_sort_kernelI6__halfLb0EEvPT_Pjii:
        /* <DEDUP_REMOVED lines=14> */
[----:B-1----:R-:W3:Y:S04]  /*00e0*/  LDG.E.U16 R13, desc[UR4][R2.64] ;  /* 0x00000004020d7981 */ /* 0x002ee8000c1e1500 */
[----:B------:R-:W3:Y:S01]  /*00f0*/  LDG.E.U16 R0, desc[UR4][R4.64] ;  /* 0x0000000404007981 */ /* 0x000ee2000c1e1500 */
[----:B--2---:R-:W-:-:S13]  /*0100*/  LOP3.LUT P0, RZ, R11, UR6, RZ, 0xc0, !PT ;  /* 0x000000060bff7c12 */ /* 0x004fda000f80c0ff */
[----:B---3--:R-:W-:-:S13]  /*0110*/  HSETP2.GT.XOR P0, PT, R13.H0_H0, R0.H0_H0, !P0 ;  /* 0x200000000d007234 */ /* 0x008fda0004704840 */
[----:B------:R-:W-:Y:S05]  /*0120*/  @!P0 EXIT ;  /* 0x000000000000894d */ /* 0x000fea0003800000 */
[----:B------:R-:W0:Y:S01]  /*0130*/  LDC.64 R6, c[0x0][0x388] ;  /* 0x0000e200ff067b82 */ /* 0x000e220000000a00 */
[----:B------:R-:W-:Y:S04]  /*0140*/  STG.E.U16 desc[UR4][R2.64], R0 ;  /* 0x0000000002007986 */ /* 0x000fe8000c101504 */
[----:B------:R-:W-:Y:S01]  /*0150*/  STG.E.U16 desc[UR4][R4.64], R13 ;  /* 0x0000000d04007986 */ /* 0x000fe2000c101504 */
[----:B0-----:R-:W-:-:S04]  /*0160*/  IMAD.WIDE.U32 R8, R9, 0x4, R6 ;  /* 0x0000000409087825 */ /* 0x001fc800078e0006 */
[----:B------:R-:W-:Y:S01]  /*0170*/  IMAD.WIDE.U32 R6, R11, 0x4, R6 ;  /* 0x000000040b067825 */ /* 0x000fe200078e0006 */
[----:B------:R-:W2:Y:S04]  /*0180*/  LDG.E R15, desc[UR4][R8.64] ;  /* 0x00000004080f7981 */ /* 0x000ea8000c1e1900 */
[----:B------:R-:W3:Y:S04]  /*0190*/  LDG.E R11, desc[UR4][R6.64] ;  /* 0x00000004060b7981 */ /* 0x000ee8000c1e1900 */
[----:B--2---:R-:W-:Y:S04]  /*01a0*/  STG.E desc[UR4][R6.64], R15 ;  /* 0x0000000f06007986 */ /* 0x004fe8000c101904 */
[----:B---3--:R-:W-:Y:S01]  /*01b0*/  STG.E desc[UR4][R8.64], R11 ;  /* 0x0000000b08007986 */ /* 0x008fe2000c101904 */
[----:B------:R-:W-:Y:S05]  /*01c0*/  EXIT ;  /* 0x000000000000794d */ /* 0x000fea0003800000 */
.L_x_10:
        /* <DEDUP_REMOVED lines=11> */
.L_x_24:


//--------------------- .text._Z19bitonic_sort_kernelI6__halfLb1EEvPT_Pjii --------------------------
	.section	.text._Z19bitonic_sort_kernelI6__halfLb1EEvPT_Pjii,"ax",@progbits
	.align	128
        .global         _Z19bitonic_sort_kernelI6__halfLb1EEvPT_Pjii
        .type           _Z19bitonic_sort_kernelI6__halfLb1EEvPT_Pjii,@function
        .size           _Z19bitonic_sort_kernelI6__halfLb1EEvPT_Pjii,(.L_x_25 - _Z19bitonic_sort_kernelI6__halfLb1EEvPT_Pjii)
        .other          _Z19bitonic_sort_kernelI6__halfLb1EEvPT_Pjii,@"STO_CUDA_ENTRY STV_DEFAULT"
_Z19bitonic_sort_kernelI6__halfLb1EEvPT_Pjii:
.text._Z19bitonic_sort_kernelI6__halfLb1EEvPT_Pjii:
        /* <DEDUP_REMOVED lines=17> */
[----:B---3--:R-:W-:-:S13]  /*0110*/  HSETP2.GT.XOR P0, PT, R13.H0_H0, R0.H0_H0, P0 ;  /* 0x200000000d007234 */ /* 0x008fda0000704840 */
        /* <DEDUP_REMOVED lines=11> */
.L_x_11:
        /* <DEDUP_REMOVED lines=11> */
.L_x_25:


//--------------------- .text._Z19bitonic_sort_kernelI13__nv_bfloat16Lb0EEvPT_Pjii --------------------------
	.section	.text._Z19bitonic_sort_kernelI13__nv_bfloat16Lb0EEvPT_Pjii,"ax",@progbits
	.align	128
        .global         _Z19bitonic_sort_kernelI13__nv_bfloat16Lb0EEvPT_Pjii
        .type           _Z19bitonic_sort_kernelI13__nv_bfloat16Lb0EEvPT_Pjii,@function
        .size           _Z19bitonic_sort_kernelI13__nv_bfloat16Lb0EEvPT_Pjii,(.L_x_26 - _Z19bitonic_sort_kernelI13__nv_bfloat16Lb0EEvPT_Pjii)
        .other          _Z19bitonic_sort_kernelI13__nv_bfloat16Lb0EEvPT_Pjii,@"STO_CUDA_ENTRY STV_DEFAULT"
_Z19bitonic_sort_kernelI13__nv_bfloat16Lb0EEvPT_Pjii:
.text._Z19bitonic_sort_kernelI13__nv_bfloat16Lb0EEvPT_Pjii:
        /* <DEDUP_REMOVED lines=17> */
[----:B---3--:R-:W-:-:S13]  /*0110*/  HSETP2.BF16_V2.GT.XOR P0, PT, R13.H0_H0, R0.H0_H0, !P0 ;  /* 0x200000000d007234 */ /* 0x008fda0004704842 */
        /* <DEDUP_REMOVED lines=11> */
.L_x_12:
        /* <DEDUP_REMOVED lines=11> */
.L_x_26:


//--------------------- .text._Z19bitonic_sort_kernelI13__nv_bfloat16Lb1EEvPT_Pjii --------------------------
	.section	.text._Z19bitonic_sort_kernelI13__nv_bfloat16Lb1EEvPT_Pjii,"ax",@progbits
	.align	128
        .global         _Z19bitonic_sort_kernelI13__nv_bfloat16Lb1EEvPT_Pjii
        .type           _Z19bitonic_sort_kernelI13__nv_bfloat16Lb1EEvPT_Pjii,@function
        .size           _Z19bitonic_sort_kernelI13__nv_bfloat16Lb1EEvPT_Pjii,(.L_x_27 - _Z19bitonic_sort_kernelI13__nv_bfloat16Lb1EEvPT_Pjii)
        .other          _Z19bitonic_sort_kernelI13__nv_bfloat16Lb1EEvPT_Pjii,@"STO_CUDA_ENTRY STV_DEFAULT"
_Z19bitonic_sort_kernelI13__nv_bfloat16Lb1EEvPT_Pjii:
.text._Z19bitonic_sort_kernelI13__nv_bfloat16Lb1EEvPT_Pjii:
        /* <DEDUP_REMOVED lines=17> */
[----:B---3--:R-:W-:-:S13]  /*0110*/  HSETP2.BF16_V2.GT.XOR P0, PT, R13.H0_H0, R0.H0_H0, P0 ;  /* 0x200000000d007234 */ /* 0x008fda0000704842 */
        /* <DEDUP_REMOVED lines=11> */
.L_x_13:
        /* <DEDUP_REMOVED lines=11> */
.L_x_27:


//--------------------- .nv.shared.reserved.0     --------------------------
	.section	.nv.shared.reserved.0,"aw",@nobits
	.weak		__nv_reservedSMEM_offset_0_alias
	.size		__nv_reservedSMEM_offset_0_alias, 0, 64
	.other		__nv_reservedSMEM_offset_0_alias,@"STO_CUDA_RESERVED_SHARED STV_DEFAULT"
__nv_reservedSMEM_offset_0_alias:
	.zero		0
	.zero		64


//--------------------- .nv.constant0._Z19bitonic_sort_kernelIlLb0EEvPT_Pjii --------------------------
	.section	.nv.constant0._Z19bitonic_sort_kernelIlLb0EEvPT_Pjii,"a",@progbits
	.sectionflags	@""
	.align	4
.nv.constant0._Z19bitonic_sort_kernelIlLb0EEvPT_Pjii:
	.zero		920


//--------------------- .nv.constant0._Z19bitonic_sort_kernelIlLb1EEvPT_Pjii --------------------------
	.section	.nv.constant0._Z19bitonic_sort_kernelIlLb1EEvPT_Pjii,"a",@progbits
	.sectionflags	@""
	.align	4
.nv.constant0._Z19bitonic_sort_kernelIlLb1EEvPT_Pjii:
	.zero		920


//--------------------- .nv.constant0._Z19bitonic_sort_kernelIjLb0EEvPT_Pjii --------------------------
	.section	.nv.constant0._Z19bitonic_sort_kernelIjLb0EEvPT_Pjii,"a",@progbits
	.sectionflags	@""
	.align	4
.nv.constant0._Z19bitonic_sort_kernelIjLb0EEvPT_Pjii:
	.zero		920


//--------------------- .nv.constant0._Z19bitonic_sort_kernelIjLb1EEvPT_Pjii --------------------------
	.section	.nv.constant0._Z19bitonic_sort_kernelIjLb1EEvPT_Pjii,"a",@progbits
	.sectionflags	@""
	.align	4
.nv.constant0._Z19bitonic_sort_kernelIjLb1EEvPT_Pjii:
	.zero		920


//--------------------- .nv.constant0._Z19bitonic_sort_kernelIhLb0EEvPT_Pjii --------------------------
	.section	.nv.constant0._Z19bitonic_sort_kernelIhLb0EEvPT_Pjii,"a",@progbits
	.sectionflags	@""
	.align	4
.nv.constant0._Z19bitonic_sort_kernelIhLb0EEvPT_Pjii:
	.zero		920


//--------------------- .nv.constant0._Z19bitonic_sort_kernelIhLb1EEvPT_Pjii --------------------------
	.section	.nv.constant0._Z19bitonic_sort_kernelIhLb1EEvPT_Pjii,"a",@progbits
	.sectionflags	@""
	.align	4
.nv.constant0._Z19bitonic_sort_kernelIhLb1EEvPT_Pjii:
	.zero		920


//--------------------- .nv.constant0._Z19bitonic_sort_kernelIdLb0EEvPT_Pjii --------------------------
	.section	.nv.constant0._Z19bitonic_sort_kernelIdLb0EEvPT_Pjii,"a",@progbits
	.sectionflags	@""
	.align	4
.nv.constant0._Z19bitonic_sort_kernelIdLb0EEvPT_Pjii:
	.zero		920


//--------------------- .nv.constant0._Z19bitonic_sort_kernelIdLb1EEvPT_Pjii --------------------------
	.section	.nv.constant0._Z19bitonic_sort_kernelIdLb1EEvPT_Pjii,"a",@progbits
	.sectionflags	@""
	.align	4
.nv.constant0._Z19bitonic_sort_kernelIdLb1EEvPT_Pjii:
	.zero		920


//--------------------- .nv.constant0._Z19bitonic_sort_kernelIfLb0EEvPT_Pjii --------------------------
	.section	.nv.constant0._Z19bitonic_sort_kernelIfLb0EEvPT_Pjii,"a",@progbits
	.sectionflags	@""
	.align	4
.nv.constant0._Z19bitonic_sort_kernelIfLb0EEvPT_Pjii:
	.zero		920


//--------------------- .nv.constant0._Z19bitonic_sort_kernelIfLb1EEvPT_Pjii --------------------------
	.section	.nv.constant0._Z19bitonic_sort_kernelIfLb1EEvPT_Pjii,"a",@progbits
	.sectionflags	@""
	.align	4
.nv.constant0._Z19bitonic_sort_kernelIfLb1EEvPT_Pjii:
	.zero		920


//--------------------- .nv.constant0._Z19bitonic_sort_kernelI6__halfLb0EEvPT_Pjii --------------------------
	.section	.nv.constant0._Z19bitonic_sort_kernelI6__halfLb0EEvPT_Pjii,"a",@progbits
	.sectionflags	@""
	.align	4
.nv.constant0._Z19bitonic_sort_kernelI6__halfLb0EEvPT_Pjii:
	.zero		920


//--------------------- .nv.constant0._Z19bitonic_sort_kernelI6__halfLb1EEvPT_Pjii --------------------------
	.section	.nv.constant0._Z19bitonic_sort_kernelI6__halfLb1EEvPT_Pjii,"a",@progbits
	.sectionflags	@""
	.align	4
.nv.constant0._Z19bitonic_sort_kernelI6__halfLb1EEvPT_Pjii:
	.zero		920


//--------------------- .nv.constant0._Z19bitonic_sort_kernelI13__nv_bfloat16Lb0EEvPT_Pjii --------------------------
	.section	.nv.constant0._Z19bitonic_sort_kernelI13__nv_bfloat16Lb0EEvPT_Pjii,"a",@progbits
	.sectionflags	@""
	.align	4
.nv.constant0._Z19bitonic_sort_kernelI13__nv_bfloat16Lb0EEvPT_Pjii:
	.zero		920


//--------------------- .nv.constant0._Z19bitonic_sort_kernelI13__nv_bfloat16Lb1EEvPT_Pjii --------------------------
	.section	.nv.constant0._Z19bitonic_sort_kernelI13__nv_bfloat16Lb1EEvPT_Pjii,"a",@progbits
	.sectionflags	@""
	.align	4
.nv.constant0._Z19bitonic_sort_kernelI13__nv_bfloat16Lb1EEvPT_Pjii:
	.zero		920


//--------------------- SYMBOLS --------------------------

	.type		.nv.reservedSmem.offset0,@object
	.size		.nv.reservedSmem.offset0,0x4
